// auto-generated by cutlass_sweep.gemm — config: {"arch": "sm_90", "cluster_m": 1, "cluster_n": 1, "dtype": "e5m2", "dtype_b": "e5m2", "layout": "nt", "stages": 4, "tile_k": 128, "tile_m": 128, "tile_n": 64}
#include "cutlass/cutlass.h"
#include "cutlass/gemm/collective/collective_builder.hpp"
#include "cutlass/gemm/device/gemm_universal_adapter.h"
#include "cutlass/gemm/kernel/gemm_universal.hpp"
#include "cutlass/epilogue/collective/collective_builder.hpp"

using ElemA = cutlass::float_e5m2_t;
using ElemB = cutlass::float_e5m2_t;
using ElemCD = cutlass::float_e5m2_t;
using Acc  = float;
using TileShape    = cute::Shape<cute::_128, cute::_64, cute::_128>;
using ClusterShape = cute::Shape<cute::_1, cute::_1, cute::_1>;

using CollectiveEpilogue = typename cutlass::epilogue::collective::CollectiveBuilder<
    cutlass::arch::Sm90, cutlass::arch::OpClassTensorOp,
    TileShape, ClusterShape,
    cutlass::epilogue::collective::EpilogueTileAuto,
    Acc, Acc,
    ElemCD, cutlass::layout::RowMajor, 128 / cutlass::sizeof_bits<ElemCD>::value,
    ElemCD, cutlass::layout::RowMajor, 128 / cutlass::sizeof_bits<ElemCD>::value,
    cutlass::epilogue::collective::EpilogueScheduleAuto
  >::CollectiveOp;

using CollectiveMainloop = typename cutlass::gemm::collective::CollectiveBuilder<
    cutlass::arch::Sm90, cutlass::arch::OpClassTensorOp,
    ElemA, cutlass::layout::RowMajor, 128 / cutlass::sizeof_bits<ElemA>::value,
    ElemB, cutlass::layout::ColumnMajor, 128 / cutlass::sizeof_bits<ElemB>::value,
    Acc,
    TileShape, ClusterShape,
    cutlass::gemm::collective::StageCount<4>,
    cutlass::gemm::collective::KernelScheduleAuto
  >::CollectiveOp;

using GemmKernel = cutlass::gemm::kernel::GemmUniversal<
    cute::Shape<int,int,int,int>,
    CollectiveMainloop,
    CollectiveEpilogue
>;
using Gemm = cutlass::gemm::device::GemmUniversalAdapter<GemmKernel>;

// Force the device kernel symbol into the cubin without needing a host main.
auto* _anchor = &cutlass::device_kernel<GemmKernel>;


// ===== COMPILED SASS (sm_90a) =====

	.target	sm_90a

	.elftype	@"ET_EXEC"


//--------------------- .note.nv.tkinfo           --------------------------
	.section	.note.nv.tkinfo,"",@"SHT_NOTE"
	.sectionflags	@"SHF_NOTE_NV_TKINFO"
	.tkinfo
        /*0018*/ 	.word	0x00000002
        /*0030*/ 	.string	""
        /*0030*/ 	.string	"ptxas"
        /*0030*/ 	.string	"Cuda compilation tools, release 13.0, V13.0.88"
        /*0030*/ 	.string	"Build cuda_13.0.r13.0/compiler.36424714_0"
        /*0030*/ 	.string	"-arch sm_90a -m 64 "



//--------------------- .note.nv.cuinfo           --------------------------
	.section	.note.nv.cuinfo,"",@"SHT_NOTE"
	.sectionflags	@"SHF_NOTE_NV_CUINFO"
        /*0018*/ 	.short	0x0002
        /*001a*/ 	.short	0x005a
        /*001c*/ 	.short	0x0082
	.zero		2


//--------------------- .nv.info                  --------------------------
	.section	.nv.info,"",@"SHT_CUDA_INFO"
	.align	4


	//----- nvinfo : EIATTR_REGCOUNT
	.align		4
        /*0000*/ 	.byte	0x04, 0x2f
        /*0002*/ 	.short	(.L_12 - .L_11)
	.align		4
.L_11:
        /*0004*/ 	.word	index@(_ZN7cutlass13device_kernelINS_4gemm6kernel13GemmUniversalIN4cute5tupleIJiiiiEEENS1_10collective13CollectiveMmaINS1_37MainloopSm90TmaGmmaWarpSpecializedFP8ILi4ENS5_IJNS4_1CILi1EEESB_SB_EEENS1_35KernelTmaWarpSpecializedCooperativeEEENS5_IJNSA_ILi128EEENSA_ILi64EEESF_EEENS_12float_e5m2_tENS5_IJlSB_lEEESI_SJ_NS4_8TiledMMAINS4_8MMA_AtomIJNS4_4SM904GMMA30MMA_64x64x32_F32E5M2E5M2_SS_TNILNSN_7ScaleInE1ELSP_1EEEEEENS4_6LayoutINS5_IJNSA_ILi2EEESB_SB_EEENS5_IJSB_NSA_ILi0EEESV_EEEEENS5_IJNS4_10UnderscoreESY_SY_EEEEENS4_13SM90_TMA_LOADENS4_14ComposedLayoutINS4_7SwizzleILi3ELi4ELi3EEENS4_18smem_ptr_flag_bitsILi8EEENSS_INS5_IJNSA_ILi8EEESF_EEENS5_IJSF_SB_EEEEEEEvNS4_8identityES11_S1B_vS1C_EENS_8epilogue10collective6detail29Sm90TmaWarpSpecializedAdapterINS1F_15DefaultEpilogueISI_SJ_SJ_NS1E_6thread17LinearCombinationISI_Li1EffLNS1J_9ScaleType4KindE0ELNS_15FloatRoundStyleE2ESI_EENS1_15EpilogueDefaultEEEEEvvEEEEvNT_6ParamsE)
        /*0008*/ 	.word	0x000000a8


	//----- nvinfo : EIATTR_FRAME_SIZE
	.align		4
.L_12:
        /*000c*/ 	.byte	0x04, 0x11
        /*000e*/ 	.short	(.L_14 - .L_13)
	.align		4
.L_13:
        /*0010*/ 	.word	index@(_ZN7cutlass13device_kernelINS_4gemm6kernel13GemmUniversalIN4cute5tupleIJiiiiEEENS1_10collective13CollectiveMmaINS1_37MainloopSm90TmaGmmaWarpSpecializedFP8ILi4ENS5_IJNS4_1CILi1EEESB_SB_EEENS1_35KernelTmaWarpSpecializedCooperativeEEENS5_IJNSA_ILi128EEENSA_ILi64EEESF_EEENS_12float_e5m2_tENS5_IJlSB_lEEESI_SJ_NS4_8TiledMMAINS4_8MMA_AtomIJNS4_4SM904GMMA30MMA_64x64x32_F32E5M2E5M2_SS_TNILNSN_7ScaleInE1ELSP_1EEEEEENS4_6LayoutINS5_IJNSA_ILi2EEESB_SB_EEENS5_IJSB_NSA_ILi0EEESV_EEEEENS5_IJNS4_10UnderscoreESY_SY_EEEEENS4_13SM90_TMA_LOADENS4_14ComposedLayoutINS4_7SwizzleILi3ELi4ELi3EEENS4_18smem_ptr_flag_bitsILi8EEENSS_INS5_IJNSA_ILi8EEESF_EEENS5_IJSF_SB_EEEEEEEvNS4_8identityES11_S1B_vS1C_EENS_8epilogue10collective6detail29Sm90TmaWarpSpecializedAdapterINS1F_15DefaultEpilogueISI_SJ_SJ_NS1E_6thread17LinearCombinationISI_Li1EffLNS1J_9ScaleType4KindE0ELNS_15FloatRoundStyleE2ESI_EENS1_15EpilogueDefaultEEEEEvvEEEEvNT_6ParamsE)
        /*0014*/ 	.word	0x00000000


	//----- nvinfo : EIATTR_MIN_STACK_SIZE
	.align		4
.L_14:
        /*0018*/ 	.byte	0x04, 0x12
        /*001a*/ 	.short	(.L_16 - .L_15)
	.align		4
.L_15:
        /*001c*/ 	.word	index@(_ZN7cutlass13device_kernelINS_4gemm6kernel13GemmUniversalIN4cute5tupleIJiiiiEEENS1_10collective13CollectiveMmaINS1_37MainloopSm90TmaGmmaWarpSpecializedFP8ILi4ENS5_IJNS4_1CILi1EEESB_SB_EEENS1_35KernelTmaWarpSpecializedCooperativeEEENS5_IJNSA_ILi128EEENSA_ILi64EEESF_EEENS_12float_e5m2_tENS5_IJlSB_lEEESI_SJ_NS4_8TiledMMAINS4_8MMA_AtomIJNS4_4SM904GMMA30MMA_64x64x32_F32E5M2E5M2_SS_TNILNSN_7ScaleInE1ELSP_1EEEEEENS4_6LayoutINS5_IJNSA_ILi2EEESB_SB_EEENS5_IJSB_NSA_ILi0EEESV_EEEEENS5_IJNS4_10UnderscoreESY_SY_EEEEENS4_13SM90_TMA_LOADENS4_14ComposedLayoutINS4_7SwizzleILi3ELi4ELi3EEENS4_18smem_ptr_flag_bitsILi8EEENSS_INS5_IJNSA_ILi8EEESF_EEENS5_IJSF_SB_EEEEEEEvNS4_8identityES11_S1B_vS1C_EENS_8epilogue10collective6detail29Sm90TmaWarpSpecializedAdapterINS1F_15DefaultEpilogueISI_SJ_SJ_NS1E_6thread17LinearCombinationISI_Li1EffLNS1J_9ScaleType4KindE0ELNS_15FloatRoundStyleE2ESI_EENS1_15EpilogueDefaultEEEEEvvEEEEvNT_6ParamsE)
        /*0020*/ 	.word	0x00000000
.L_16:


//--------------------- .nv.compat                --------------------------
	.section	.nv.compat,"",@"SHT_CUDA_COMPAT_INFO"
	.align	4
        /*0000*/ 	.byte	0x02, 0x09, 0x01, 0x00, 0x02, 0x02, 0x04, 0x00, 0x02, 0x05, 0x05, 0x00, 0x03, 0x07, 0x01, 0x01
        /*0010*/ 	.byte	0x02, 0x03, 0x01, 0x00, 0x02, 0x06, 0x01, 0x00, 0x04, 0x0b, 0x08, 0x00, 0x00, 0x00, 0x00, 0x00
        /*0020*/ 	.byte	0x00, 0x00, 0x00, 0x00


//--------------------- .nv.info._ZN7cutlass13device_kernelINS_4gemm6kernel13GemmUniversalIN4cute5tupleIJiiiiEEENS1_10collective13CollectiveMmaINS1_37MainloopSm90TmaGmmaWarpSpecializedFP8ILi4ENS5_IJNS4_1CILi1EEESB_SB_EEENS1_35KernelTmaWarpSpecializedCooperativeEEENS5_IJNSA_ILi128EEENSA_ILi64EEESF_EEENS_12float_e5m2_tENS5_IJlSB_lEEESI_SJ_NS4_8TiledMMAINS4_8MMA_AtomIJNS4_4SM904GMMA30MMA_64x64x32_F32E5M2E5M2_SS_TNILNSN_7ScaleInE1ELSP_1EEEEEENS4_6LayoutINS5_IJNSA_ILi2EEESB_SB_EEENS5_IJSB_NSA_ILi0EEESV_EEEEENS5_IJNS4_10UnderscoreESY_SY_EEEEENS4_13SM90_TMA_LOADENS4_14ComposedLayoutINS4_7SwizzleILi3ELi4ELi3EEENS4_18smem_ptr_flag_bitsILi8EEENSS_INS5_IJNSA_ILi8EEESF_EEENS5_IJSF_SB_EEEEEEEvNS4_8identityES11_S1B_vS1C_EENS_8epilogue10collective6detail29Sm90TmaWarpSpecializedAdapterINS1F_15DefaultEpilogueISI_SJ_SJ_NS1E_6thread17LinearCombinationISI_Li1EffLNS1J_9ScaleType4KindE0ELNS_15FloatRoundStyleE2ESI_EENS1_15EpilogueDefaultEEEEEvvEEEEvNT_6ParamsE --------------------------
	.section	.nv.info._ZN7cutlass13device_kernelINS_4gemm6kernel13GemmUniversalIN4cute5tupleIJiiiiEEENS1_10collective13CollectiveMmaINS1_37MainloopSm90TmaGmmaWarpSpecializedFP8ILi4ENS5_IJNS4_1CILi1EEESB_SB_EEENS1_35KernelTmaWarpSpecializedCooperativeEEENS5_IJNSA_ILi128EEENSA_ILi64EEESF_EEENS_12float_e5m2_tENS5_IJlSB_lEEESI_SJ_NS4_8TiledMMAINS4_8MMA_AtomIJNS4_4SM904GMMA30MMA_64x64x32_F32E5M2E5M2_SS_TNILNSN_7ScaleInE1ELSP_1EEEEEENS4_6LayoutINS5_IJNSA_ILi2EEESB_SB_EEENS5_IJSB_NSA_ILi0EEESV_EEEEENS5_IJNS4_10UnderscoreESY_SY_EEEEENS4_13SM90_TMA_LOADENS4_14ComposedLayoutINS4_7SwizzleILi3ELi4ELi3EEENS4_18smem_ptr_flag_bitsILi8EEENSS_INS5_IJNSA_ILi8EEESF_EEENS5_IJSF_SB_EEEEEEEvNS4_8identityES11_S1B_vS1C_EENS_8epilogue10collective6detail29Sm90TmaWarpSpecializedAdapterINS1F_15DefaultEpilogueISI_SJ_SJ_NS1E_6thread17LinearCombinationISI_Li1EffLNS1J_9ScaleType4KindE0ELNS_15FloatRoundStyleE2ESI_EENS1_15EpilogueDefaultEEEEEvvEEEEvNT_6ParamsE,"",@"SHT_CUDA_INFO"
	.sectionflags	@""
	.align	4


	//----- nvinfo : EIATTR_CUDA_API_VERSION
	.align		4
        /*0000*/ 	.byte	0x04, 0x37
        /*0002*/ 	.short	(.L_18 - .L_17)
.L_17:
        /*0004*/ 	.word	0x00000082


	//----- nvinfo : EIATTR_KPARAM_INFO
	.align		4
.L_18:
        /*0008*/ 	.byte	0x04, 0x17
        /*000a*/ 	.short	(.L_20 - .L_19)
.L_19:
        /*000c*/ 	.word	0x00000000
        /*0010*/ 	.short	0x0000
        /*0012*/ 	.short	0x0070
        /*0014*/ 	.byte	0x00, 0xf0, 0x01, 0x10


	//----- nvinfo : EIATTR_SPARSE_MMA_MASK
	.align		4
.L_20:
        /*0018*/ 	.byte	0x03, 0x50
        /*001a*/ 	.short	0x0000


	//----- nvinfo : EIATTR_MAXREG_COUNT
	.align		4
        /*001c*/ 	.byte	0x03, 0x1b
        /*001e*/ 	.short	0x00a8


	//----- nvinfo : EIATTR_NUM_BARRIERS
	.align		4
        /*0020*/ 	.byte	0x02, 0x4c
        /*0022*/ 	.byte	0x01
	.zero		1


	//----- nvinfo : EIATTR_MERCURY_ISA_VERSION
	.align		4
        /*0024*/ 	.byte	0x03, 0x5f
        /*0026*/ 	.short	0x0101


	//----- nvinfo : EIATTR_INT_WARP_WIDE_INSTR_OFFSETS
	.align		4
        /*0028*/ 	.byte	0x04, 0x31
        /*002a*/ 	.short	(.L_22 - .L_21)


	//   ....[0]....
.L_21:
        /*002c*/ 	.word	0x000003a0


	//   ....[1]....
        /*0030*/ 	.word	0x000003b0


	//   ....[2]....
        /*0034*/ 	.word	0x000004c0


	//----- nvinfo : EIATTR_COOP_GROUP_MASK_REGIDS
	.align		4
.L_22:
        /*0038*/ 	.byte	0x04, 0x29
        /*003a*/ 	.short	(.L_24 - .L_23)


	//   ....[0]....
.L_23:
        /*003c*/ 	.word	0xffffffff


	//   ....[1]....
        /*0040*/ 	.word	0xffffffff


	//   ....[2]....
        /*0044*/ 	.word	0xffffffff


	//   ....[3]....
        /*0048*/ 	.word	0xffffffff


	//   ....[4]....
        /*004c*/ 	.word	0xffffffff


	//----- nvinfo : EIATTR_COOP_GROUP_INSTR_OFFSETS
	.align		4
.L_24:
        /*0050*/ 	.byte	0x04, 0x28
        /*0052*/ 	.short	(.L_26 - .L_25)


	//   ....[0]....
.L_25:
        /*0054*/ 	.word	0x00000060


	//   ....[1]....
        /*0058*/ 	.word	0x00000070


	//   ....[2]....
        /*005c*/ 	.word	0x00000130


	//   ....[3]....
        /*0060*/ 	.word	0x000002c0


	//   ....[4]....
        /*0064*/ 	.word	0x00000fe0


	//----- nvinfo : EIATTR_REG_RECONFIG
	.align		4
.L_26:
        /*0068*/ 	.byte	0x01, 0x54
	.zero		2


	//----- nvinfo : EIATTR_MBARRIER_INSTR_OFFSETS
	.align		4
        /*006c*/ 	.byte	0x04, 0x39
        /*006e*/ 	.short	(.L_28 - .L_27)


	//   ....[0]....
.L_27:
        /*0070*/ 	.word	0x00000230
        /*0074*/ 	.word	0x000000ff
        /*0078*/ 	.word	0x00000000
        /*007c*/ 	.short	0x0100
        /*007e*/ 	.byte	0x08
	.zero		1


	//   ....[1]....
        /*0080*/ 	.word	0x00000240
        /*0084*/ 	.word	0x000000ff
        /*0088*/ 	.word	0x00000020
        /*008c*/ 	.short	0x0100
        /*008e*/ 	.byte	0x08
	.zero		1


	//   ....[2]....
        /*0090*/ 	.word	0x00000250
        /*0094*/ 	.word	0x000000ff
        /*0098*/ 	.word	0x00000008
        /*009c*/ 	.short	0x0100
        /*009e*/ 	.byte	0x08
	.zero		1


	//   ....[3]....
        /*00a0*/ 	.word	0x00000260
        /*00a4*/ 	.word	0x000000ff
        /*00a8*/ 	.word	0x00000028
        /*00ac*/ 	.short	0x0100
        /*00ae*/ 	.byte	0x08
	.zero		1


	//   ....[4]....
        /*00b0*/ 	.word	0x00000270
        /*00b4*/ 	.word	0x000000ff
        /*00b8*/ 	.word	0x00000010
        /*00bc*/ 	.short	0x0100
        /*00be*/ 	.byte	0x08
	.zero		1


	//   ....[5]....
        /*00c0*/ 	.word	0x00000280
        /*00c4*/ 	.word	0x000000ff
        /*00c8*/ 	.word	0x00000030
        /*00cc*/ 	.short	0x0100
        /*00ce*/ 	.byte	0x08
	.zero		1


	//   ....[6]....
        /*00d0*/ 	.word	0x00000290
        /*00d4*/ 	.word	0x000000ff
        /*00d8*/ 	.word	0x00000018
        /*00dc*/ 	.short	0x0100
        /*00de*/ 	.byte	0x08
	.zero		1


	//   ....[7]....
        /*00e0*/ 	.word	0x000002a0
        /*00e4*/ 	.word	0x000000ff
        /*00e8*/ 	.word	0x00000038
        /*00ec*/ 	.short	0x0100
        /*00ee*/ 	.byte	0x08
	.zero		1


	//   ....[8]....
        /*00f0*/ 	.word	0x00000530
        /*00f4*/ 	.word	0x000000ff
        /*00f8*/ 	.word	0x00000050
        /*00fc*/ 	.short	0x0100
        /*00fe*/ 	.byte	0x06
	.zero		1


	//   ....[9]....
        /*0100*/ 	.word	0x00000590
        /*0104*/ 	.word	0x000000ff
        /*0108*/ 	.word	0x00000058
        /*010c*/ 	.short	0x0100
        /*010e*/ 	.byte	0x06
	.zero		1


	//   ....[10]....
        /*0110*/ 	.word	0x00001310
        /*0114*/ 	.word	0x000000ff
        /*0118*/ 	.word	0x00000000
        /*011c*/ 	.short	0x010a
        /*011e*/ 	.byte	0x06
	.zero		1


	//   ....[11]....
        /*0120*/ 	.word	0x00001350
        /*0124*/ 	.word	0x000000ff
        /*0128*/ 	.word	0x00000000
        /*012c*/ 	.short	0x010a
        /*012e*/ 	.byte	0x06
	.zero		1


	//   ....[12]....
        /*0130*/ 	.word	0x00001a40
        /*0134*/ 	.word	0x000000ff
        /*0138*/ 	.word	0x00000000
        /*013c*/ 	.short	0x010a
        /*013e*/ 	.byte	0x0c
	.zero		1


	//   ....[13]....
        /*0140*/ 	.word	0x00001a80
        /*0144*/ 	.word	0x000000ff
        /*0148*/ 	.word	0x00000000
        /*014c*/ 	.short	0x010a
        /*014e*/ 	.byte	0x0c
	.zero		1


	//   ....[14]....
        /*0150*/ 	.word	0x00001f70
        /*0154*/ 	.word	0x000000ff
        /*0158*/ 	.word	0x00000000
        /*015c*/ 	.short	0x0101
        /*015e*/ 	.byte	0x08
	.zero		1


	//   ....[15]....
        /*0160*/ 	.word	0x000023a0
        /*0164*/ 	.word	0x000000ff
        /*0168*/ 	.word	0x00000000
        /*016c*/ 	.short	0x0101
        /*016e*/ 	.byte	0x06
	.zero		1


	//   ....[16]....
        /*0170*/ 	.word	0x00005d50
        /*0174*/ 	.word	0x00000012
        /*0178*/ 	.word	0x00000020
        /*017c*/ 	.short	0x010a
        /*017e*/ 	.byte	0x3f
	.zero		1


	//   ....[17]....
        /*0180*/ 	.word	0x00006110
        /*0184*/ 	.word	0x00000003
        /*0188*/ 	.word	0x00000058
        /*018c*/ 	.short	0x0101
        /*018e*/ 	.byte	0x3f
	.zero		1


	//   ....[18]....
        /*0190*/ 	.word	0x00006830
        /*0194*/ 	.word	0x00000005
        /*0198*/ 	.word	0x00000000
        /*019c*/ 	.short	0x010a
        /*019e*/ 	.byte	0x3f
	.zero		1


	//   ....[19]....
        /*01a0*/ 	.word	0x000068b0
        /*01a4*/ 	.word	0x00000007
        /*01a8*/ 	.word	0x00000000
        /*01ac*/ 	.short	0x010a
        /*01ae*/ 	.byte	0x3f
	.zero		1


	//   ....[20]....
        /*01b0*/ 	.word	0x00006940
        /*01b4*/ 	.word	0x00000006
        /*01b8*/ 	.word	0x00000000
        /*01bc*/ 	.short	0x010a
        /*01be*/ 	.byte	0x3f
	.zero		1


	//   ....[21]....
        /*01c0*/ 	.word	0x000069d0
        /*01c4*/ 	.word	0x00000003
        /*01c8*/ 	.word	0x00000000
        /*01cc*/ 	.short	0x010a
        /*01ce*/ 	.byte	0x3f
	.zero		1


	//   ....[22]....
        /*01d0*/ 	.word	0x00006a40
        /*01d4*/ 	.word	0x00000007
        /*01d8*/ 	.word	0x00000000
        /*01dc*/ 	.short	0x010a
        /*01de*/ 	.byte	0x3f
	.zero		1


	//   ....[23]....
        /*01e0*/ 	.word	0x00006aa0
        /*01e4*/ 	.word	0x00000008
        /*01e8*/ 	.word	0x00000000
        /*01ec*/ 	.short	0x010a
        /*01ee*/ 	.byte	0x3f
	.zero		1


	//   ....[24]....
        /*01f0*/ 	.word	0x00006b70
        /*01f4*/ 	.word	0x00000012
        /*01f8*/ 	.word	0x00000020
        /*01fc*/ 	.short	0x010a
        /*01fe*/ 	.byte	0x3f
	.zero		1


	//   ....[25]....
        /*0200*/ 	.word	0x00006c50
        /*0204*/ 	.word	0x00000005
        /*0208*/ 	.word	0x00000000
        /*020c*/ 	.short	0x010a
        /*020e*/ 	.byte	0x3f
	.zero		1


	//   ....[26]....
        /*0210*/ 	.word	0x00006ca0
        /*0214*/ 	.word	0x00000007
        /*0218*/ 	.word	0x00000000
        /*021c*/ 	.short	0x010a
        /*021e*/ 	.byte	0x3f
	.zero		1


	//   ....[27]....
        /*0220*/ 	.word	0x00006cf0
        /*0224*/ 	.word	0x00000006
        /*0228*/ 	.word	0x00000000
        /*022c*/ 	.short	0x010a
        /*022e*/ 	.byte	0x3f
	.zero		1


	//----- nvinfo : EIATTR_NUM_MBARRIERS
	.align		4
.L_28:
        /*0230*/ 	.byte	0x03, 0x38
        /*0232*/ 	.short	0x000a


	//----- nvinfo : EIATTR_EXIT_INSTR_OFFSETS
	.align		4
        /*0234*/ 	.byte	0x04, 0x1c
        /*0236*/ 	.short	(.L_30 - .L_29)


	//   ....[0]....
.L_29:
        /*0238*/ 	.word	0x000005e0


	//   ....[1]....
        /*023c*/ 	.word	0x00000eb0


	//   ....[2]....
        /*0240*/ 	.word	0x000053b0


	//   ....[3]....
        /*0244*/ 	.word	0x000059f0


	//   ....[4]....
        /*0248*/ 	.word	0x00006a20


	//----- nvinfo : EIATTR_MAX_THREADS
	.align		4
.L_30:
        /*024c*/ 	.byte	0x04, 0x05
        /*024e*/ 	.short	(.L_32 - .L_31)
.L_31:
        /*0250*/ 	.word	0x00000180
        /*0254*/ 	.word	0x00000001
        /*0258*/ 	.word	0x00000001


	//----- nvinfo : EIATTR_CRS_STACK_SIZE
	.align		4
.L_32:
        /*025c*/ 	.byte	0x04, 0x1e
        /*025e*/ 	.short	(.L_34 - .L_33)
.L_33:
        /*0260*/ 	.word	0x00000000


	//----- nvinfo : EIATTR_CBANK_PARAM_SIZE
	.align		4
.L_34:
        /*0264*/ 	.byte	0x03, 0x19
        /*0266*/ 	.short	0x0470


	//----- nvinfo : EIATTR_PARAM_CBANK
	.align		4
        /*0268*/ 	.byte	0x04, 0x0a
        /*026a*/ 	.short	(.L_36 - .L_35)
	.align		4
.L_35:
        /*026c*/ 	.word	index@(.nv.constant0._ZN7cutlass13device_kernelINS_4gemm6kernel13GemmUniversalIN4cute5tupleIJiiiiEEENS1_10collective13CollectiveMmaINS1_37MainloopSm90TmaGmmaWarpSpecializedFP8ILi4ENS5_IJNS4_1CILi1EEESB_SB_EEENS1_35KernelTmaWarpSpecializedCooperativeEEENS5_IJNSA_ILi128EEENSA_ILi64EEESF_EEENS_12float_e5m2_tENS5_IJlSB_lEEESI_SJ_NS4_8TiledMMAINS4_8MMA_AtomIJNS4_4SM904GMMA30MMA_64x64x32_F32E5M2E5M2_SS_TNILNSN_7ScaleInE1ELSP_1EEEEEENS4_6LayoutINS5_IJNSA_ILi2EEESB_SB_EEENS5_IJSB_NSA_ILi0EEESV_EEEEENS5_IJNS4_10UnderscoreESY_SY_EEEEENS4_13SM90_TMA_LOADENS4_14ComposedLayoutINS4_7SwizzleILi3ELi4ELi3EEENS4_18smem_ptr_flag_bitsILi8EEENSS_INS5_IJNSA_ILi8EEESF_EEENS5_IJSF_SB_EEEEEEEvNS4_8identityES11_S1B_vS1C_EENS_8epilogue10collective6detail29Sm90TmaWarpSpecializedAdapterINS1F_15DefaultEpilogueISI_SJ_SJ_NS1E_6thread17LinearCombinationISI_Li1EffLNS1J_9ScaleType4KindE0ELNS_15FloatRoundStyleE2ESI_EENS1_15EpilogueDefaultEEEEEvvEEEEvNT_6ParamsE)
        /*0270*/ 	.short	0x0210
        /*0272*/ 	.short	0x0470


	//----- nvinfo : EIATTR_SW_WAR
	.align		4
.L_36:
        /*0274*/ 	.byte	0x04, 0x36
        /*0276*/ 	.short	(.L_38 - .L_37)
.L_37:
        /*0278*/ 	.word	0x00000008
.L_38:


//--------------------- .nv.callgraph             --------------------------
	.section	.nv.callgraph,"",@"SHT_CUDA_CALLGRAPH"
	.align	4
	.sectionentsize	8
	.align		4
        /*0000*/ 	.word	0x00000000
	.align		4
        /*0004*/ 	.word	0xffffffff
	.align		4
        /*0008*/ 	.word	0x00000000
	.align		4
        /*000c*/ 	.word	0xfffffffe
	.align		4
        /*0010*/ 	.word	0x00000000
	.align		4
        /*0014*/ 	.word	0xfffffffd
	.align		4
        /*0018*/ 	.word	0x00000000
	.align		4
        /*001c*/ 	.word	0xfffffffc


//--------------------- .nv.constant4             --------------------------
	.section	.nv.constant4,"a",@progbits
	.align	8
	.align		8
.nv.constant4:
        /*0000*/ 	.dword	_ZN40_INTERNAL_3ed487df_4_k_cu_9709819b_275784cuda3std3__45__cpo5beginE
	.align		8
        /*0008*/ 	.dword	_ZN40_INTERNAL_3ed487df_4_k_cu_9709819b_275784cuda3std3__45__cpo3endE
	.align		8
        /*0010*/ 	.dword	_ZN40_INTERNAL_3ed487df_4_k_cu_9709819b_275784cuda3std3__45__cpo6cbeginE
	.align		8
        /*0018*/ 	.dword	_ZN40_INTERNAL_3ed487df_4_k_cu_9709819b_275784cuda3std3__45__cpo4cendE
	.align		8
        /*0020*/ 	.dword	_ZN40_INTERNAL_3ed487df_4_k_cu_9709819b_275784cuda3std3__442_GLOBAL__N__3ed487df_4_k_cu_9709819b_275786ignoreE
	.align		8
        /*0028*/ 	.dword	_ZN40_INTERNAL_3ed487df_4_k_cu_9709819b_275784cuda3std3__419piecewise_constructE
	.align		8
        /*0030*/ 	.dword	_ZN40_INTERNAL_3ed487df_4_k_cu_9709819b_275784cuda3std3__48in_placeE
	.align		8
        /*0038*/ 	.dword	_ZN40_INTERNAL_3ed487df_4_k_cu_9709819b_275784cuda3std6ranges3__45__cpo4swapE
	.align		8
        /*0040*/ 	.dword	_ZN40_INTERNAL_3ed487df_4_k_cu_9709819b_275784cuda3std6ranges3__45__cpo9iter_moveE
	.align		8
        /*0048*/ 	.dword	_ZN40_INTERNAL_3ed487df_4_k_cu_9709819b_275784cute7productE
	.align		8
        /*0050*/ 	.dword	_ZN40_INTERNAL_3ed487df_4_k_cu_9709819b_275784cute1_E


//--------------------- .text._ZN7cutlass13device_kernelINS_4gemm6kernel13GemmUniversalIN4cute5tupleIJiiiiEEENS1_10collective13CollectiveMmaINS1_37MainloopSm90TmaGmmaWarpSpecializedFP8ILi4ENS5_IJNS4_1CILi1EEESB_SB_EEENS1_35KernelTmaWarpSpecializedCooperativeEEENS5_IJNSA_ILi128EEENSA_ILi64EEESF_EEENS_12float_e5m2_tENS5_IJlSB_lEEESI_SJ_NS4_8TiledMMAINS4_8MMA_AtomIJNS4_4SM904GMMA30MMA_64x64x32_F32E5M2E5M2_SS_TNILNSN_7ScaleInE1ELSP_1EEEEEENS4_6LayoutINS5_IJNSA_ILi2EEESB_SB_EEENS5_IJSB_NSA_ILi0EEESV_EEEEENS5_IJNS4_10UnderscoreESY_SY_EEEEENS4_13SM90_TMA_LOADENS4_14ComposedLayoutINS4_7SwizzleILi3ELi4ELi3EEENS4_18smem_ptr_flag_bitsILi8EEENSS_INS5_IJNSA_ILi8EEESF_EEENS5_IJSF_SB_EEEEEEEvNS4_8identityES11_S1B_vS1C_EENS_8epilogue10collective6detail29Sm90TmaWarpSpecializedAdapterINS1F_15DefaultEpilogueISI_SJ_SJ_NS1E_6thread17LinearCombinationISI_Li1EffLNS1J_9ScaleType4KindE0ELNS_15FloatRoundStyleE2ESI_EENS1_15EpilogueDefaultEEEEEvvEEEEvNT_6ParamsE --------------------------
	.section	.text._ZN7cutlass13device_kernelINS_4gemm6kernel13GemmUniversalIN4cute5tupleIJiiiiEEENS1_10collective13CollectiveMmaINS1_37MainloopSm90TmaGmmaWarpSpecializedFP8ILi4ENS5_IJNS4_1CILi1EEESB_SB_EEENS1_35KernelTmaWarpSpecializedCooperativeEEENS5_IJNSA_ILi128EEENSA_ILi64EEESF_EEENS_12float_e5m2_tENS5_IJlSB_lEEESI_SJ_NS4_8TiledMMAINS4_8MMA_AtomIJNS4_4SM904GMMA30MMA_64x64x32_F32E5M2E5M2_SS_TNILNSN_7ScaleInE1ELSP_1EEEEEENS4_6LayoutINS5_IJNSA_ILi2EEESB_SB_EEENS5_IJSB_NSA_ILi0EEESV_EEEEENS5_IJNS4_10UnderscoreESY_SY_EEEEENS4_13SM90_TMA_LOADENS4_14ComposedLayoutINS4_7SwizzleILi3ELi4ELi3EEENS4_18smem_ptr_flag_bitsILi8EEENSS_INS5_IJNSA_ILi8EEESF_EEENS5_IJSF_SB_EEEEEEEvNS4_8identityES11_S1B_vS1C_EENS_8epilogue10collective6detail29Sm90TmaWarpSpecializedAdapterINS1F_15DefaultEpilogueISI_SJ_SJ_NS1E_6thread17LinearCombinationISI_Li1EffLNS1J_9ScaleType4KindE0ELNS_15FloatRoundStyleE2ESI_EENS1_15EpilogueDefaultEEEEEvvEEEEvNT_6ParamsE,"ax",@progbits
	.align	128
.text._ZN7cutlass13device_kernelINS_4gemm6kernel13GemmUniversalIN4cute5tupleIJiiiiEEENS1_10collective13CollectiveMmaINS1_37MainloopSm90TmaGmmaWarpSpecializedFP8ILi4ENS5_IJNS4_1CILi1EEESB_SB_EEENS1_35KernelTmaWarpSpecializedCooperativeEEENS5_IJNSA_ILi128EEENSA_ILi64EEESF_EEENS_12float_e5m2_tENS5_IJlSB_lEEESI_SJ_NS4_8TiledMMAINS4_8MMA_AtomIJNS4_4SM904GMMA30MMA_64x64x32_F32E5M2E5M2_SS_TNILNSN_7ScaleInE1ELSP_1EEEEEENS4_6LayoutINS5_IJNSA_ILi2EEESB_SB_EEENS5_IJSB_NSA_ILi0EEESV_EEEEENS5_IJNS4_10UnderscoreESY_SY_EEEEENS4_13SM90_TMA_LOADENS4_14ComposedLayoutINS4_7SwizzleILi3ELi4ELi3EEENS4_18smem_ptr_flag_bitsILi8EEENSS_INS5_IJNSA_ILi8EEESF_EEENS5_IJSF_SB_EEEEEEEvNS4_8identityES11_S1B_vS1C_EENS_8epilogue10collective6detail29Sm90TmaWarpSpecializedAdapterINS1F_15DefaultEpilogueISI_SJ_SJ_NS1E_6thread17LinearCombinationISI_Li1EffLNS1J_9ScaleType4KindE0ELNS_15FloatRoundStyleE2ESI_EENS1_15EpilogueDefaultEEEEEvvEEEEvNT_6ParamsE:
        .type           _ZN7cutlass13device_kernelINS_4gemm6kernel13GemmUniversalIN4cute5tupleIJiiiiEEENS1_10collective13CollectiveMmaINS1_37MainloopSm90TmaGmmaWarpSpecializedFP8ILi4ENS5_IJNS4_1CILi1EEESB_SB_EEENS1_35KernelTmaWarpSpecializedCooperativeEEENS5_IJNSA_ILi128EEENSA_ILi64EEESF_EEENS_12float_e5m2_tENS5_IJlSB_lEEESI_SJ_NS4_8TiledMMAINS4_8MMA_AtomIJNS4_4SM904GMMA30MMA_64x64x32_F32E5M2E5M2_SS_TNILNSN_7ScaleInE1ELSP_1EEEEEENS4_6LayoutINS5_IJNSA_ILi2EEESB_SB_EEENS5_IJSB_NSA_ILi0EEESV_EEEEENS5_IJNS4_10UnderscoreESY_SY_EEEEENS4_13SM90_TMA_LOADENS4_14ComposedLayoutINS4_7SwizzleILi3ELi4ELi3EEENS4_18smem_ptr_flag_bitsILi8EEENSS_INS5_IJNSA_ILi8EEESF_EEENS5_IJSF_SB_EEEEEEEvNS4_8identityES11_S1B_vS1C_EENS_8epilogue10collective6detail29Sm90TmaWarpSpecializedAdapterINS1F_15DefaultEpilogueISI_SJ_SJ_NS1E_6thread17LinearCombinationISI_Li1EffLNS1J_9ScaleType4KindE0ELNS_15FloatRoundStyleE2ESI_EENS1_15EpilogueDefaultEEEEEvvEEEEvNT_6ParamsE,@function
        .size           _ZN7cutlass13device_kernelINS_4gemm6kernel13GemmUniversalIN4cute5tupleIJiiiiEEENS1_10collective13CollectiveMmaINS1_37MainloopSm90TmaGmmaWarpSpecializedFP8ILi4ENS5_IJNS4_1CILi1EEESB_SB_EEENS1_35KernelTmaWarpSpecializedCooperativeEEENS5_IJNSA_ILi128EEENSA_ILi64EEESF_EEENS_12float_e5m2_tENS5_IJlSB_lEEESI_SJ_NS4_8TiledMMAINS4_8MMA_AtomIJNS4_4SM904GMMA30MMA_64x64x32_F32E5M2E5M2_SS_TNILNSN_7ScaleInE1ELSP_1EEEEEENS4_6LayoutINS5_IJNSA_ILi2EEESB_SB_EEENS5_IJSB_NSA_ILi0EEESV_EEEEENS5_IJNS4_10UnderscoreESY_SY_EEEEENS4_13SM90_TMA_LOADENS4_14ComposedLayoutINS4_7SwizzleILi3ELi4ELi3EEENS4_18smem_ptr_flag_bitsILi8EEENSS_INS5_IJNSA_ILi8EEESF_EEENS5_IJSF_SB_EEEEEEEvNS4_8identityES11_S1B_vS1C_EENS_8epilogue10collective6detail29Sm90TmaWarpSpecializedAdapterINS1F_15DefaultEpilogueISI_SJ_SJ_NS1E_6thread17LinearCombinationISI_Li1EffLNS1J_9ScaleType4KindE0ELNS_15FloatRoundStyleE2ESI_EENS1_15EpilogueDefaultEEEEEvvEEEEvNT_6ParamsE,(.L_x_137 - _ZN7cutlass13device_kernelINS_4gemm6kernel13GemmUniversalIN4cute5tupleIJiiiiEEENS1_10collective13CollectiveMmaINS1_37MainloopSm90TmaGmmaWarpSpecializedFP8ILi4ENS5_IJNS4_1CILi1EEESB_SB_EEENS1_35KernelTmaWarpSpecializedCooperativeEEENS5_IJNSA_ILi128EEENSA_ILi64EEESF_EEENS_12float_e5m2_tENS5_IJlSB_lEEESI_SJ_NS4_8TiledMMAINS4_8MMA_AtomIJNS4_4SM904GMMA30MMA_64x64x32_F32E5M2E5M2_SS_TNILNSN_7ScaleInE1ELSP_1EEEEEENS4_6LayoutINS5_IJNSA_ILi2EEESB_SB_EEENS5_IJSB_NSA_ILi0EEESV_EEEEENS5_IJNS4_10UnderscoreESY_SY_EEEEENS4_13SM90_TMA_LOADENS4_14ComposedLayoutINS4_7SwizzleILi3ELi4ELi3EEENS4_18smem_ptr_flag_bitsILi8EEENSS_INS5_IJNSA_ILi8EEESF_EEENS5_IJSF_SB_EEEEEEEvNS4_8identityES11_S1B_vS1C_EENS_8epilogue10collective6detail29Sm90TmaWarpSpecializedAdapterINS1F_15DefaultEpilogueISI_SJ_SJ_NS1E_6thread17LinearCombinationISI_Li1EffLNS1J_9ScaleType4KindE0ELNS_15FloatRoundStyleE2ESI_EENS1_15EpilogueDefaultEEEEEvvEEEEvNT_6ParamsE)
        .other          _ZN7cutlass13device_kernelINS_4gemm6kernel13GemmUniversalIN4cute5tupleIJiiiiEEENS1_10collective13CollectiveMmaINS1_37MainloopSm90TmaGmmaWarpSpecializedFP8ILi4ENS5_IJNS4_1CILi1EEESB_SB_EEENS1_35KernelTmaWarpSpecializedCooperativeEEENS5_IJNSA_ILi128EEENSA_ILi64EEESF_EEENS_12float_e5m2_tENS5_IJlSB_lEEESI_SJ_NS4_8TiledMMAINS4_8MMA_AtomIJNS4_4SM904GMMA30MMA_64x64x32_F32E5M2E5M2_SS_TNILNSN_7ScaleInE1ELSP_1EEEEEENS4_6LayoutINS5_IJNSA_ILi2EEESB_SB_EEENS5_IJSB_NSA_ILi0EEESV_EEEEENS5_IJNS4_10UnderscoreESY_SY_EEEEENS4_13SM90_TMA_LOADENS4_14ComposedLayoutINS4_7SwizzleILi3ELi4ELi3EEENS4_18smem_ptr_flag_bitsILi8EEENSS_INS5_IJNSA_ILi8EEESF_EEENS5_IJSF_SB_EEEEEEEvNS4_8identityES11_S1B_vS1C_EENS_8epilogue10collective6detail29Sm90TmaWarpSpecializedAdapterINS1F_15DefaultEpilogueISI_SJ_SJ_NS1E_6thread17LinearCombinationISI_Li1EffLNS1J_9ScaleType4KindE0ELNS_15FloatRoundStyleE2ESI_EENS1_15EpilogueDefaultEEEEEvvEEEEvNT_6ParamsE,@"STO_CUDA_ENTRY STV_DEFAULT"
_ZN7cutlass13device_kernelINS_4gemm6kernel13GemmUniversalIN4cute5tupleIJiiiiEEENS1_10collective13CollectiveMmaINS1_37MainloopSm90TmaGmmaWarpSpecializedFP8ILi4ENS5_IJNS4_1CILi1EEESB_SB_EEENS1_35KernelTmaWarpSpecializedCooperativeEEENS5_IJNSA_ILi128EEENSA_ILi64EEESF_EEENS_12float_e5m2_tENS5_IJlSB_lEEESI_SJ_NS4_8TiledMMAINS4_8MMA_AtomIJNS4_4SM904GMMA30MMA_64x64x32_F32E5M2E5M2_SS_TNILNSN_7ScaleInE1ELSP_1EEEEEENS4_6LayoutINS5_IJNSA_ILi2EEESB_SB_EEENS5_IJSB_NSA_ILi0EEESV_EEEEENS5_IJNS4_10UnderscoreESY_SY_EEEEENS4_13SM90_TMA_LOADENS4_14ComposedLayoutINS4_7SwizzleILi3ELi4ELi3EEENS4_18smem_ptr_flag_bitsILi8EEENSS_INS5_IJNSA_ILi8EEESF_EEENS5_IJSF_SB_EEEEEEEvNS4_8identityES11_S1B_vS1C_EENS_8epilogue10collective6detail29Sm90TmaWarpSpecializedAdapterINS1F_15DefaultEpilogueISI_SJ_SJ_NS1E_6thread17LinearCombinationISI_Li1EffLNS1J_9ScaleType4KindE0ELNS_15FloatRoundStyleE2ESI_EENS1_15EpilogueDefaultEEEEEvvEEEEvNT_6ParamsE:
[----:B------:R-:W-:Y:S01]  /*0000*/  LDC R1, c[0x0][0x28] ;  /* 0x00000a00ff017b82 */ /* 0x000fe20000000800 */
[----:B------:R-:W0:Y:S01]  /*0010*/  S2R R2, SR_TID.X ;  /* 0x0000000000027919 */ /* 0x000e220000002100 */
[----:B------:R-:W-:Y:S01]  /*0020*/  ELECT P0, URZ, PT ;  /* 0x00000000003f782f */ /* 0x000fe20003800000 */
[----:B------:R-:W-:Y:S01]  /*0030*/  BSSY B0, `(.L_x_0) ;  /* 0x000000f000007945 */ /* 0x000fe20003800000 */
[--C-:B0-----:R-:W-:Y:S02]  /*0040*/  SHF.R.U32.HI R0, RZ, 0x5, R2.reuse ;  /* 0x00000005ff007819 */ /* 0x101fe40000011602 */
[----:B------:R-:W-:-:S03]  /*0050*/  SHF.R.U32.HI R4, RZ, 0x7, R2 ;  /* 0x00000007ff047819 */ /* 0x000fc60000011602 */
[----:B------:R-:W0:Y:S04]  /*0060*/  SHFL.IDX PT, R3, R0, RZ, 0x1f ;  /* 0x00001fff00037589 */ /* 0x000e2800000e0000 */
[----:B------:R1:W2:Y:S01]  /*0070*/  SHFL.IDX PT, R7, R4, RZ, 0x1f ;  /* 0x00001fff04077589 */ /* 0x0002a200000e0000 */
[----:B0-----:R-:W-:-:S13]  /*0080*/  ISETP.NE.OR P0, PT, R3, RZ, !P0 ;  /* 0x000000ff0300720c */ /* 0x001fda0004705670 */
[----:B-12---:R-:W-:Y:S05]  /*0090*/  @P0 BRA `(.L_x_1) ;  /* 0x0000000000200947 */ /* 0x006fea0003800000 */
[----:B------:R-:W-:Y:S02]  /*00a0*/  ULDC.64 UR4, c[0x0][0x198] ;  /* 0x0000660000047ab9 */ /* 0x000fe40000000a00 */
[----:B------:R-:W-:Y:S02]  /*00b0*/  UIADD3 UR6, UP0, UR4, 0xf0, URZ ;  /* 0x000000f004067890 */ /* 0x000fe4000ff1e03f */
[----:B------:R-:W-:Y:S02]  /*00c0*/  UIADD3 UR4, UP1, UR4, 0x1f0, URZ ;  /* 0x000001f004047890 */ /* 0x000fe4000ff3e03f */
[----:B------:R-:W-:Y:S02]  /*00d0*/  UIADD3.X UR7, URZ, UR5, URZ, UP0, !UPT ;  /* 0x000000053f077290 */ /* 0x000fe400087fe43f */
[----:B------:R-:W-:-:S07]  /*00e0*/  UIADD3.X UR5, URZ, UR5, URZ, UP1, !UPT ;  /* 0x000000053f057290 */ /* 0x000fce0008ffe43f */
[----:B------:R0:W-:Y:S02]  /*00f0*/  UTMACCTL.PF [UR6] ;  /* 0x00000000060079b9 */ /* 0x0001e40008040000 */
[----:B------:R0:W-:Y:S02]  /*0100*/  UTMACCTL.PF [UR4] ;  /* 0x00000000040079b9 */ /* 0x0001e40008040000 */
[----:B0-----:R-:W-:Y:S01]  /*0110*/  NOP ;  /* 0x0000000000007918 */ /* 0x001fe20000000000 */
.L_x_1:
[----:B------:R-:W-:Y:S05]  /*0120*/  BSYNC B0 ;  /* 0x0000000000007941 */ /* 0x000fea0003800000 */
.L_x_0:
[----:B------:R-:W0:Y:S02]  /*0130*/  SHFL.IDX PT, R4, R0, RZ, 0x1f ;  /* 0x00001fff00047589 */ /* 0x000e2400000e0000 */
[----:B0-----:R-:W-:-:S13]  /*0140*/  ISETP.NE.AND P0, PT, R4, RZ, PT ;  /* 0x000000ff0400720c */ /* 0x001fda0003f05270 */
[----:B------:R-:W-:Y:S05]  /*0150*/  @P0 BRA `(.L_x_2) ;  /* 0x0000000000580947 */ /* 0x000fea0003800000 */
[----:B------:R-:W0:Y:S01]  /*0160*/  S2UR UR8, SR_CgaCtaId ;  /* 0x00000000000879c3 */ /* 0x000e220000008800 */
[----:B------:R-:W-:Y:S01]  /*0170*/  UMOV UR4, 0x400 ;  /* 0x0000040000047882 */ /* 0x000fe20000000000 */
[----:B------:R-:W-:Y:S01]  /*0180*/  UMOV UR5, 0x1 ;  /* 0x0000000100057882 */ /* 0x000fe20000000000 */
[----:B------:R-:W-:Y:S01]  /*0190*/  UMOV UR6, 0x100 ;  /* 0x0000010000067882 */ /* 0x000fe20000000000 */
[----:B------:R-:W-:Y:S01]  /*01a0*/  ELECT P0, URZ, PT ;  /* 0x00000000003f782f */ /* 0x000fe20003800000 */
[----:B------:R-:W-:-:S04]  /*01b0*/  UIADD3 UR6, -UR6, 0x100000, URZ ;  /* 0x0010000006067890 */ /* 0x000fc8000fffe13f */
[----:B------:R-:W-:Y:S02]  /*01c0*/  USHF.L.U32 UR7, UR6, 0xb, URZ ;  /* 0x0000000b06077899 */ /* 0x000fe4000800063f */
[----:B------:R-:W-:Y:S02]  /*01d0*/  USHF.L.U32 UR6, UR6, 0x1, URZ ;  /* 0x0000000106067899 */ /* 0x000fe4000800063f */
[----:B0-----:R-:W-:Y:S02]  /*01e0*/  ULEA UR8, UR8, UR4, 0x18 ;  /* 0x0000000408087291 */ /* 0x001fe4000f8ec03f */
[----:B------:R-:W-:-:S04]  /*01f0*/  UIADD3 UR4, -UR5, 0x100000, URZ ;  /* 0x0010000005047890 */ /* 0x000fc8000fffe13f */
[----:B------:R-:W-:Y:S02]  /*0200*/  USHF.L.U32 UR5, UR4, 0xb, URZ ;  /* 0x0000000b04057899 */ /* 0x000fe4000800063f */
[----:B------:R-:W-:Y:S01]  /*0210*/  USHF.L.U32 UR4, UR4, 0x1, URZ ;  /* 0x0000000104047899 */ /* 0x000fe2000800063f */
[----:B------:R-:W0:Y:S11]  /*0220*/  FENCE.VIEW.ASYNC.S ;  /* 0x00000000000073c6 */ /* 0x000e360000000000 */
[----:B0-----:R0:W1:Y:S01]  /*0230*/  SYNCS.EXCH.64 URZ, [UR8], UR4 ;  /* 0x00000004083f75b2 */ /* 0x0010620008000100 */
[----:B------:R0:W2:Y:S01]  /*0240*/  SYNCS.EXCH.64 URZ, [UR8+0x20], UR6 ;  /* 0x00002006083f75b2 */ /* 0x0000a20008000100 */
[----:B------:R0:W3:Y:S01]  /*0250*/  SYNCS.EXCH.64 URZ, [UR8+0x8], UR4 ;  /* 0x00000804083f75b2 */ /* 0x0000e20008000100 */
[----:B------:R0:W4:Y:S01]  /*0260*/  SYNCS.EXCH.64 URZ, [UR8+0x28], UR6 ;  /* 0x00002806083f75b2 */ /* 0x0001220008000100 */
[----:B------:R0:W0:Y:S01]  /*0270*/  SYNCS.EXCH.64 URZ, [UR8+0x10], UR4 ;  /* 0x00001004083f75b2 */ /* 0x0000220008000100 */
[----:B------:R0:W0:Y:S01]  /*0280*/  SYNCS.EXCH.64 URZ, [UR8+0x30], UR6 ;  /* 0x00003006083f75b2 */ /* 0x0000220008000100 */
[----:B------:R0:W0:Y:S01]  /*0290*/  SYNCS.EXCH.64 URZ, [UR8+0x18], UR4 ;  /* 0x00001804083f75b2 */ /* 0x0000220008000100 */
[----:B------:R0:W0:Y:S01]  /*02a0*/  SYNCS.EXCH.64 URZ, [UR8+0x38], UR6 ;  /* 0x00003806083f75b2 */ /* 0x0000220008000100 */
[----:B------:R-:W-:Y:S01]  /*02b0*/  NOP ;  /* 0x0000000000007918 */ /* 0x000fe20000000000 */
.L_x_2:
[----:B------:R-:W5:Y:S01]  /*02c0*/  SHFL.IDX PT, R0, R0, RZ, 0x1f ;  /* 0x00001fff00007589 */ /* 0x000f6200000e0000 */
[----:B------:R-:W1:Y:S01]  /*02d0*/  LDC R4, c[0x0][0x65c] ;  /* 0x00019700ff047b82 */ /* 0x000e620000000800 */
[----:B------:R-:W-:Y:S02]  /*02e0*/  ELECT P0, URZ, PT ;  /* 0x00000000003f782f */ /* 0x000fe40003800000 */
[----:B------:R-:W-:Y:S01]  /*02f0*/  ISETP.NE.AND P2, PT, R7, RZ, PT ;  /* 0x000000ff0700720c */ /* 0x000fe20003f45270 */
[----:B------:R-:W2:Y:S01]  /*0300*/  S2R R8, SR_CTAID.Y ;  /* 0x0000000000087919 */ /* 0x000ea20000002600 */
[----:B0-----:R-:W-:Y:S01]  /*0310*/  UMOV UR4, 0x20 ;  /* 0x0000002000047882 */ /* 0x001fe20000000000 */
[----:B------:R-:W-:Y:S01]  /*0320*/  NOP ;  /* 0x0000000000007918 */ /* 0x000fe20000000000 */
[----:B------:R-:W-:Y:S01]  /*0330*/  NOP ;  /* 0x0000000000007918 */ /* 0x000fe20000000000 */
[----:B------:R-:W0:Y:S01]  /*0340*/  S2R R6, SR_CTAID.X ;  /* 0x0000000000067919 */ /* 0x000e220000002500 */
[----:B-----5:R-:W-:-:S02]  /*0350*/  ISETP.NE.OR P0, PT, R0, RZ, !P0 ;  /* 0x000000ff0000720c */ /* 0x020fc40004705670 */
[----:B-1----:R-:W-:Y:S02]  /*0360*/  ISETP.NE.AND P4, PT, R4, 0x1, PT ;  /* 0x000000010400780c */ /* 0x002fe40003f85270 */
[----:B------:R-:W-:-:S04]  /*0370*/  SHF.R.S32.HI R4, RZ, 0x1f, R3 ;  /* 0x0000001fff047819 */ /* 0x000fc80000011403 */
[----:B------:R-:W-:-:S04]  /*0380*/  LEA.HI R4, R4, R3, RZ, 0x2 ;  /* 0x0000000304047211 */ /* 0x000fc800078f10ff */
[----:B------:R-:W-:Y:S01]  /*0390*/  LOP3.LUT R4, R4, 0xfffffffc, RZ, 0xc0, !PT ;  /* 0xfffffffc04047812 */ /* 0x000fe200078ec0ff */
[----:B------:R-:W-:Y:S01]  /*03a0*/  VOTEU.ALL UP0, P0 ;  /* 0x00000000003f7886 */ /* 0x000fe20000000000 */
[----:B------:R-:W-:Y:S01]  /*03b0*/  VOTEU.ALL UP1, P0 ;  /* 0x00000000003f7886 */ /* 0x000fe20000020000 */
[----:B------:R-:W0:Y:S01]  /*03c0*/  @P4 LDC R9, c[0x0][0x10] ;  /* 0x00000400ff094b82 */ /* 0x000e220000000800 */
[----:B------:R-:W-:Y:S02]  /*03d0*/  @P4 IMAD.MOV.U32 R5, RZ, RZ, RZ ;  /* 0x000000ffff054224 */ /* 0x000fe400078e00ff */
[----:B------:R-:W-:Y:S01]  /*03e0*/  IMAD.IADD R3, R3, 0x1, -R4 ;  /* 0x0000000103037824 */ /* 0x000fe200078e0a04 */
[----:B------:R-:W-:Y:S01]  /*03f0*/  @!UP0 UMOV UR6, 0x400 ;  /* 0x0000040000068882 */ /* 0x000fe20000000000 */
[----:B------:R-:W-:-:S04]  /*0400*/  @!UP0 UIADD3 UR4, -UR4, 0x100000, URZ ;  /* 0x0010000004048890 */ /* 0x000fc8000fffe13f */
[----:B------:R-:W-:Y:S02]  /*0410*/  @!UP0 USHF.L.U32 UR5, UR4, 0xb, URZ ;  /* 0x0000000b04058899 */ /* 0x000fe4000800063f */
[----:B------:R-:W-:Y:S01]  /*0420*/  @!UP0 USHF.L.U32 UR4, UR4, 0x1, URZ ;  /* 0x0000000104048899 */ /* 0x000fe2000800063f */
[----:B--2---:R-:W-:Y:S01]  /*0430*/  @P4 IMAD.MOV.U32 R4, RZ, RZ, R8 ;  /* 0x000000ffff044224 */ /* 0x004fe200078e0008 */
[----:B------:R-:W1:Y:S01]  /*0440*/  @!UP0 S2UR UR7, SR_CgaCtaId ;  /* 0x00000000000789c3 */ /* 0x000e620000008800 */
[----:B------:R-:W-:-:S07]  /*0450*/  @P4 IMAD.MOV.U32 R13, RZ, RZ, RZ ;  /* 0x000000ffff0d4224 */ /* 0x000fce00078e00ff */
[----:B------:R-:W2:Y:S01]  /*0460*/  @!P4 LDC R11, c[0x0][0xc] ;  /* 0x00000300ff0bcb82 */ /* 0x000ea20000000800 */
[----:B0-----:R-:W-:-:S04]  /*0470*/  @P4 IMAD.WIDE.U32 R4, R6, R9, R4 ;  /* 0x0000000906044225 */ /* 0x001fc800078e0004 */
[----:B------:R-:W-:Y:S02]  /*0480*/  VIADD R9, R7, 0xffffffff ;  /* 0xffffffff07097836 */ /* 0x000fe40000000000 */
[----:B------:R-:W-:Y:S01]  /*0490*/  @P4 IMAD.MOV.U32 R0, RZ, RZ, R4 ;  /* 0x000000ffff004224 */ /* 0x000fe200078e0004 */
[----:B-1----:R-:W-:Y:S02]  /*04a0*/  @!UP0 ULEA UR6, UR7, UR6, 0x18 ;  /* 0x0000000607068291 */ /* 0x002fe4000f8ec03f */
[----:B------:R-:W-:Y:S01]  /*04b0*/  ISETP.GE.U32.AND P1, PT, R9, 0x2, PT ;  /* 0x000000020900780c */ /* 0x000fe20003f26070 */
[----:B------:R-:W-:Y:S01]  /*04c0*/  VOTEU.ALL UP0, P0 ;  /* 0x00000000003f7886 */ /* 0x000fe20000000000 */
[----:B------:R-:W-:Y:S01]  /*04d0*/  ISETP.NE.AND P0, PT, R3, 0x3, PT ;  /* 0x000000030300780c */ /* 0x000fe20003f05270 */
[----:B------:R-:W-:-:S03]  /*04e0*/  @P4 IMAD.IADD R5, R5, 0x1, R13 ;  /* 0x0000000105054824 */ /* 0x000fc600078e020d */
[----:B------:R-:W-:-:S04]  /*04f0*/  ISETP.EQ.OR P0, PT, R3, RZ, !P0 ;  /* 0x000000ff0300720c */ /* 0x000fc80004702670 */
[----:B------:R-:W-:Y:S01]  /*0500*/  ISETP.EQ.AND P0, PT, R7, RZ, P0 ;  /* 0x000000ff0700720c */ /* 0x000fe20000702270 */
[----:B------:R-:W-:Y:S01]  /*0510*/  IMAD.MOV.U32 R7, RZ, RZ, RZ ;  /* 0x000000ffff077224 */ /* 0x000fe200078e00ff */
[----:B------:R-:W0:Y:S02]  /*0520*/  FENCE.VIEW.ASYNC.S ;  /* 0x00000000000073c6 */ /* 0x000e240000000000 */
[----:B0-----:R0:W3:Y:S01]  /*0530*/  @!UP0 SYNCS.EXCH.64 URZ, [UR6+0x50], UR4 ;  /* 0x00005004063f85b2 */ /* 0x0010e20008000100 */
[----:B------:R-:W-:Y:S01]  /*0540*/  SEL R4, RZ, 0x1, !P0 ;  /* 0x00000001ff047807 */ /* 0x000fe20004000000 */
[----:B--2---:R-:W-:-:S03]  /*0550*/  @!P4 IMAD.WIDE.U32 R10, R11, R8, R6 ;  /* 0x000000080b0ac225 */ /* 0x004fc600078e0006 */
[----:B------:R-:W-:Y:S01]  /*0560*/  SEL R4, R4, 0x2, P1 ;  /* 0x0000000204047807 */ /* 0x000fe20000800000 */
[----:B------:R-:W-:Y:S02]  /*0570*/  @!P4 IMAD.MOV.U32 R0, RZ, RZ, R10 ;  /* 0x000000ffff00c224 */ /* 0x000fe400078e000a */
[----:B------:R-:W-:Y:S01]  /*0580*/  @!P4 IMAD.MOV.U32 R5, RZ, RZ, R11 ;  /* 0x000000ffff05c224 */ /* 0x000fe200078e000b */
[----:B------:R0:W3:Y:S01]  /*0590*/  @!UP1 SYNCS.EXCH.64 URZ, [UR6+0x58], UR4 ;  /* 0x00005804063f95b2 */ /* 0x0000e20008000100 */
[----:B------:R-:W-:Y:S01]  /*05a0*/  NOP ;  /* 0x0000000000007918 */ /* 0x000fe20000000000 */
[----:B---34-:R-:W-:Y:S06]  /*05b0*/  BAR.SYNC.DEFER_BLOCKING 0x0 ;  /* 0x0000000000007b1d */ /* 0x018fec0000010000 */
[----:B------:R-:W-:Y:S05]  /*05c0*/  @!P2 BRA `(.L_x_3) ;  /* 0x0000004c007ca947 */ /* 0x000fea0003800000 */
[----:B------:R-:W-:-:S13]  /*05d0*/  ISETP.GT.U32.AND P0, PT, R9, 0x1, PT ;  /* 0x000000010900780c */ /* 0x000fda0003f04070 */
[----:B0-----:R-:W-:Y:S05]  /*05e0*/  @P0 EXIT ;  /* 0x000000000000094d */ /* 0x001fea0003800000 */
[----:B------:R-:W-:Y:S01]  /*05f0*/  ULDC.64 UR4, c[0x0][0x650] ;  /* 0x0001940000047ab9 */ /* 0x000fe20000000a00 */
[----:B------:R-:W-:Y:S01]  /*0600*/  PRMT R9, RZ, 0x7610, R9 ;  /* 0x00007610ff097816 */ /* 0x000fe20000000009 */
[----:B------:R-:W-:Y:S01]  /*0610*/  IMAD.MOV.U32 R12, RZ, RZ, -0x1 ;  /* 0xffffffffff0c7424 */ /* 0x000fe200078e00ff */
[----:B------:R-:W-:Y:S01]  /*0620*/  ISETP.GE.U32.AND P0, PT, R0, UR4, PT ;  /* 0x0000000400007c0c */ /* 0x000fe2000bf06070 */
[----:B------:R-:W-:Y:S02]  /*0630*/  IMAD.MOV.U32 R13, RZ, RZ, -0x1 ;  /* 0xffffffffff0d7424 */ /* 0x000fe400078e00ff */
[----:B------:R-:W-:Y:S01]  /*0640*/  IMAD.MOV.U32 R69, RZ, RZ, -0x1 ;  /* 0xffffffffff457424 */ /* 0x000fe200078e00ff */
[----:B------:R-:W-:-:S13]  /*0650*/  ISETP.GE.U32.AND.EX P0, PT, R5, UR5, PT, P0 ;  /* 0x0000000505007c0c */ /* 0x000fda000bf06100 */
[----:B------:R-:W-:Y:S05]  /*0660*/  @P0 BRA `(.L_x_4) ;  /* 0x0000000400600947 */ /* 0x000fea0003800000 */
[----:B------:R-:W0:Y:S01]  /*0670*/  LDC.64 R16, c[0x0][0x628] ;  /* 0x00018a00ff107b82 */ /* 0x000e220000000a00 */
[----:B------:R-:W-:Y:S02]  /*0680*/  IMAD.MOV.U32 R10, RZ, RZ, R0 ;  /* 0x000000ffff0a7224 */ /* 0x000fe400078e0000 */
[----:B------:R-:W-:-:S05]  /*0690*/  IMAD.MOV.U32 R11, RZ, RZ, R5 ;  /* 0x000000ffff0b7224 */ /* 0x000fca00078e0005 */
[----:B------:R-:W1:Y:S08]  /*06a0*/  LDC R18, c[0x0][0x630] ;  /* 0x00018c00ff127b82 */ /* 0x000e700000000800 */
[----:B------:R-:W2:Y:S01]  /*06b0*/  LDC.64 R20, c[0x0][0x620] ;  /* 0x00018800ff147b82 */ /* 0x000ea20000000a00 */
[----:B0-----:R-:W-:-:S04]  /*06c0*/  ISETP.NE.U32.AND P0, PT, R16, RZ, PT ;  /* 0x000000ff1000720c */ /* 0x001fc80003f05070 */
[----:B------:R-:W-:-:S13]  /*06d0*/  ISETP.NE.AND.EX P0, PT, R17, RZ, PT, P0 ;  /* 0x000000ff1100720c */ /* 0x000fda0003f05300 */
[----:B-12---:R-:W-:Y:S05]  /*06e0*/  @!P0 BRA `(.L_x_5) ;  /* 0x0000000000288947 */ /* 0x006fea0003800000 */
[----:B------:R-:W0:Y:S02]  /*06f0*/  LDC R3, c[0x0][0x634] ;  /* 0x00018d00ff037b82 */ /* 0x000e240000000800 */
[----:B0-----:R-:W-:-:S05]  /*0700*/  IADD3 R3, P0, R0, R3, RZ ;  /* 0x0000000300037210 */ /* 0x001fca0007f1e0ff */
[----:B------:R-:W-:-:S04]  /*0710*/  IMAD.X R9, RZ, RZ, R5, P0 ;  /* 0x000000ffff097224 */ /* 0x000fc800000e0605 */
[----:B------:R-:W-:-:S04]  /*0720*/  IMAD.WIDE.U32 R10, R9, R16, RZ ;  /* 0x00000010090a7225 */ /* 0x000fc800078e00ff */
[----:B------:R-:W-:-:S04]  /*0730*/  IMAD.WIDE.U32 R12, P0, R3, R17, R10 ;  /* 0x00000011030c7225 */ /* 0x000fc8000780000a */
[----:B------:R-:W-:-:S04]  /*0740*/  IMAD.WIDE.U32 R10, R3, R16, RZ ;  /* 0x00000010030a7225 */ /* 0x000fc800078e00ff */
[----:B------:R-:W-:Y:S01]  /*0750*/  IMAD.X R15, RZ, RZ, RZ, P0 ;  /* 0x000000ffff0f7224 */ /* 0x000fe200000e06ff */
[----:B------:R-:W-:Y:S01]  /*0760*/  IADD3 RZ, P0, R11, R12, RZ ;  /* 0x0000000c0bff7210 */ /* 0x000fe20007f1e0ff */
[----:B------:R-:W-:-:S04]  /*0770*/  IMAD.MOV.U32 R14, RZ, RZ, R13 ;  /* 0x000000ffff0e7224 */ /* 0x000fc800078e000d */
[----:B------:R-:W-:-:S08]  /*0780*/  IMAD.WIDE.U32.X R10, R9, R17, R14, P0 ;  /* 0x00000011090a7225 */ /* 0x000fd000000e040e */
.L_x_5:
[-CC-:B------:R-:W-:Y:S01]  /*0790*/  SHF.R.U64 R69, R10, R18.reuse, R11.reuse ;  /* 0x000000120a457219 */ /* 0x180fe2000000120b */
[----:B------:R-:W0:Y:S01]  /*07a0*/  LDC.64 R22, c[0x0][0x640] ;  /* 0x00019000ff167b82 */ /* 0x000e220000000a00 */
[----:B------:R-:W-:Y:S01]  /*07b0*/  SHF.R.U32.HI R7, RZ, R18, R11 ;  /* 0x00000012ff077219 */ /* 0x000fe2000001160b */
[----:B------:R-:W-:Y:S01]  /*07c0*/  ULDC UR4, c[0x0][0x150] ;  /* 0x0000540000047ab9 */ /* 0x000fe20000000800 */
[----:B------:R-:W-:Y:S01]  /*07d0*/  IADD3 R9, P0, RZ, -R69, RZ ;  /* 0x80000045ff097210 */ /* 0x000fe20007f1e0ff */
[----:B------:R-:W-:Y:S01]  /*07e0*/  IMAD.MOV.U32 R10, RZ, RZ, R0 ;  /* 0x000000ffff0a7224 */ /* 0x000fe200078e0000 */
[----:B------:R-:W-:Y:S01]  /*07f0*/  I2FP.F32.U32 R3, R6 ;  /* 0x0000000600037245 */ /* 0x000fe20000201000 */
[----:B------:R-:W-:Y:S02]  /*0800*/  IMAD.MOV.U32 R11, RZ, RZ, R5 ;  /* 0x000000ffff0b7224 */ /* 0x000fe400078e0005 */
[----:B------:R-:W1:Y:S01]  /*0810*/  LDC R14, c[0x0][0x618] ;  /* 0x00018600ff0e7b82 */ /* 0x000e620000000800 */
[----:B------:R-:W-:-:S02]  /*0820*/  IMAD.X R13, RZ, RZ, ~R7, P0 ;  /* 0x000000ffff0d7224 */ /* 0x000fc400000e0e07 */
[----:B------:R-:W-:Y:S01]  /*0830*/  FMUL R3, R3, UR4 ;  /* 0x0000000403037c20 */ /* 0x000fe20008400000 */
[----:B------:R-:W-:Y:S01]  /*0840*/  IMAD.WIDE.U32 R10, R9, R20, R10 ;  /* 0x00000014090a7225 */ /* 0x000fe200078e000a */
[----:B------:R-:W-:-:S03]  /*0850*/  ULDC UR4, c[0x0][0x154] ;  /* 0x0000550000047ab9 */ /* 0x000fc60000000800 */
[----:B------:R-:W-:Y:S01]  /*0860*/  IMAD R12, R13, R20, RZ ;  /* 0x000000140d0c7224 */ /* 0x000fe200078e02ff */
[----:B------:R-:W2:Y:S01]  /*0870*/  LDC R7, c[0x0][0x144] ;  /* 0x00005100ff077b82 */ /* 0x000ea20000000800 */
[----:B------:R-:W3:Y:S01]  /*0880*/  F2I.U32.TRUNC.NTZ R3, R3 ;  /* 0x0000000300037305 */ /* 0x000ee2000020f000 */
[----:B------:R-:W-:Y:S02]  /*0890*/  IMAD.MOV.U32 R13, RZ, RZ, -0x1 ;  /* 0xffffffffff0d7424 */ /* 0x000fe400078e00ff */
[----:B------:R-:W-:-:S04]  /*08a0*/  IMAD R9, R9, R21, R12 ;  /* 0x0000001509097224 */ /* 0x000fc800078e020c */
[----:B------:R-:W4:Y:S01]  /*08b0*/  LDC R18, c[0x0][0x608] ;  /* 0x00018200ff127b82 */ /* 0x000f220000000800 */
[----:B------:R-:W-:Y:S01]  /*08c0*/  IMAD.IADD R11, R11, 0x1, R9 ;  /* 0x000000010b0b7824 */ /* 0x000fe200078e0209 */
[----:B0-----:R-:W-:Y:S02]  /*08d0*/  ISETP.NE.U32.AND P0, PT, R22, RZ, PT ;  /* 0x000000ff1600720c */ /* 0x001fe40003f05070 */
[----:B------:R-:W-:Y:S02]  /*08e0*/  I2FP.F32.U32 R9, R8 ;  /* 0x0000000800097245 */ /* 0x000fe40000201000 */
[----:B------:R-:W-:Y:S02]  /*08f0*/  ISETP.NE.AND.EX P0, PT, R23, RZ, PT, P0 ;  /* 0x000000ff1700720c */ /* 0x000fe40003f05300 */
[----:B------:R-:W0:Y:S01]  /*0900*/  LDC R12, c[0x0][0x658] ;  /* 0x00019600ff0c7b82 */ /* 0x000e220000000800 */
[-C--:B-1----:R-:W-:Y:S01]  /*0910*/  SHF.R.U64 R16, R10, R14.reuse, R11 ;  /* 0x0000000e0a107219 */ /* 0x082fe2000000120b */
[----:B---3--:R-:W-:Y:S01]  /*0920*/  IMAD.MOV R10, RZ, RZ, -R3 ;  /* 0x000000ffff0a7224 */ /* 0x008fe200078e0a03 */
[----:B------:R-:W-:-:S05]  /*0930*/  SHF.R.U32.HI R11, RZ, R14, R11 ;  /* 0x0000000eff0b7219 */ /* 0x000fca000001160b */
[----:B------:R-:W1:Y:S01]  /*0940*/  LDC R17, c[0x0][0x148] ;  /* 0x00005200ff117b82 */ /* 0x000e620000000800 */
[----:B--2---:R-:W-:Y:S02]  /*0950*/  IMAD R3, R7, R10, R6 ;  /* 0x0000000a07037224 */ /* 0x004fe400078e0206 */
[----:B------:R-:W-:-:S04]  /*0960*/  FMUL R7, R9, UR4 ;  /* 0x0000000409077c20 */ /* 0x000fc80008400000 */
[----:B------:R2:W3:Y:S01]  /*0970*/  F2I.U32.TRUNC.NTZ R15, R7 ;  /* 0x00000007000f7305 */ /* 0x0004e2000020f000 */
[----:B------:R-:W1:Y:S01]  /*0980*/  LDC R21, c[0x0][0x600] ;  /* 0x00018000ff157b82 */ /* 0x000e620000000800 */
[-CC-:B----4-:R-:W-:Y:S02]  /*0990*/  SHF.R.U64 R27, R16, R18.reuse, R11.reuse ;  /* 0x00000012101b7219 */ /* 0x190fe4000000120b */
[----:B------:R-:W-:Y:S01]  /*09a0*/  SHF.R.U32.HI R9, RZ, R18, R11 ;  /* 0x00000012ff097219 */ /* 0x000fe2000001160b */
[----:B------:R-:W-:-:S04]  /*09b0*/  IMAD.MOV.U32 R11, RZ, RZ, 0x1 ;  /* 0x00000001ff0b7424 */ /* 0x000fc800078e00ff */
[----:B------:R-:W4:Y:S01]  /*09c0*/  LDC R20, c[0x0][0x648] ;  /* 0x00019200ff147b82 */ /* 0x000f220000000800 */
[-C--:B0-----:R-:W-:Y:S02]  /*09d0*/  SHF.L.U32 R6, R13, R12.reuse, RZ ;  /* 0x0000000c0d067219 */ /* 0x081fe400000006ff */
[-CC-:B------:R-:W-:Y:S02]  /*09e0*/  SHF.R.U64 R18, R27, R12.reuse, R9.reuse ;  /* 0x0000000c1b127219 */ /* 0x180fe40000001209 */
[----:B------:R-:W-:Y:S02]  /*09f0*/  SHF.R.U32.HI R19, RZ, R12, R9 ;  /* 0x0000000cff137219 */ /* 0x000fe40000011609 */
[----:B------:R-:W-:Y:S01]  /*0a00*/  LOP3.LUT R14, RZ, R6, RZ, 0x33, !PT ;  /* 0x00000006ff0e7212 */ /* 0x000fe200078e33ff */
[----:B------:R-:W0:Y:S01]  /*0a10*/  LDC R25, c[0x0][0x638] ;  /* 0x00018e00ff197b82 */ /* 0x000e220000000800 */
[----:B------:R-:W-:Y:S01]  /*0a20*/  SHF.L.U32 R9, R11, R12, RZ ;  /* 0x0000000c0b097219 */ /* 0x000fe200000006ff */
[----:B------:R-:W-:-:S02]  /*0a30*/  IMAD.MOV.U32 R6, RZ, RZ, R18 ;  /* 0x000000ffff067224 */ /* 0x000fc400078e0012 */
[----:B--2---:R-:W-:-:S04]  /*0a40*/  IMAD.MOV.U32 R7, RZ, RZ, R19 ;  /* 0x000000ffff077224 */ /* 0x004fc800078e0013 */
[----:B------:R-:W2:Y:S01]  /*0a50*/  LDC R24, c[0x0][0x610] ;  /* 0x00018400ff187b82 */ /* 0x000ea20000000800 */
[----:B---3--:R-:W-:Y:S05]  /*0a60*/  @!P0 BRA `(.L_x_6) ;  /* 0x0000000000288947 */ /* 0x008fea0003800000 */
[----:B------:R-:W3:Y:S02]  /*0a70*/  LDC R13, c[0x0][0x64c] ;  /* 0x00019300ff0d7b82 */ /* 0x000ee40000000800 */
[----:B---3--:R-:W-:-:S05]  /*0a80*/  IADD3 R13, P0, R18, R13, RZ ;  /* 0x0000000d120d7210 */ /* 0x008fca0007f1e0ff */
        /* <DEDUP_REMOVED lines=8> */
.L_x_6:
[----:B----4-:R-:W-:Y:S01]  /*0b10*/  SHF.R.U64 R6, R6, R20, R7 ;  /* 0x0000001406067219 */ /* 0x010fe20000001207 */
[----:B-1----:R-:W-:Y:S01]  /*0b20*/  VIADD R7, R21, 0xffffffff ;  /* 0xffffffff15077836 */ /* 0x002fe20000000000 */
[----:B------:R-:W-:Y:S01]  /*0b30*/  LOP3.LUT R14, R27, R14, RZ, 0xc0, !PT ;  /* 0x0000000e1b0e7212 */ /* 0x000fe200078ec0ff */
[----:B------:R-:W-:Y:S02]  /*0b40*/  IMAD.MOV R15, RZ, RZ, -R15 ;  /* 0x000000ffff0f7224 */ /* 0x000fe400078e0a0f */
[----:B------:R-:W-:Y:S01]  /*0b50*/  IMAD.MOV R10, RZ, RZ, -R6 ;  /* 0x000000ffff0a7224 */ /* 0x000fe200078e0a06 */
[----:B------:R-:W-:Y:S01]  /*0b60*/  LOP3.LUT R7, R16, R7, RZ, 0xc0, !PT ;  /* 0x0000000710077212 */ /* 0x000fe200078ec0ff */
[----:B------:R-:W-:Y:S02]  /*0b70*/  IMAD R14, R9, R6, R14 ;  /* 0x00000006090e7224 */ /* 0x000fe400078e020e */
[----:B------:R-:W-:Y:S02]  /*0b80*/  @P4 IMAD R3, R17, R15, R8 ;  /* 0x0000000f11034224 */ /* 0x000fe400078e0208 */
[----:B0-----:R-:W-:-:S02]  /*0b90*/  IMAD R6, R10, R25, R18 ;  /* 0x000000190a067224 */ /* 0x001fc400078e0212 */
[----:B--2---:R-:W-:Y:S02]  /*0ba0*/  IMAD R3, R14, R24, R3 ;  /* 0x000000180e037224 */ /* 0x004fe400078e0203 */
[----:B------:R-:W-:Y:S02]  /*0bb0*/  IMAD R6, R6, R21, R7 ;  /* 0x0000001506067224 */ /* 0x000fe400078e0207 */
[----:B------:R-:W-:-:S03]  /*0bc0*/  IMAD.MOV.U32 R9, RZ, RZ, 0x1 ;  /* 0x00000001ff097424 */ /* 0x000fc600078e00ff */
[----:B------:R-:W-:Y:S02]  /*0bd0*/  SEL R13, R6, R3, !P4 ;  /* 0x00000003060d7207 */ /* 0x000fe40006000000 */
[----:B------:R-:W-:-:S07]  /*0be0*/  SEL R12, R3, R6, !P4 ;  /* 0x00000006030c7207 */ /* 0x000fce0006000000 */
.L_x_4:
[----:B------:R-:W-:-:S08]  /*0bf0*/  NOP ;  /* 0x0000000000007918 */ /* 0x000fd00000000000 */
[----:B------:R-:W0:Y:S02]  /*0c00*/  USETMAXREG.TRY_ALLOC.CTAPOOL UP0, 0xe8 ;  /* 0x000000e8000079c8 */ /* 0x000e240008000600 */
[----:B0-----:R-:W-:-:S13]  /*0c10*/  PLOP3.LUT P0, PT, PT, PT, UP0, 0x80, 0x0 ;  /* 0x000000000000781c */ /* 0x001fda0003f0f008 */
[----:B------:R-:W-:Y:S05]  /*0c20*/  @!P0 BRA `(.L_x_4) ;  /* 0xfffffffc00f08947 */ /* 0x000fea000383ffff */
[----:B------:R-:W-:Y:S01]  /*0c30*/  ULDC.64 UR4, c[0x0][0x598] ;  /* 0x0001660000047ab9 */ /* 0x000fe20000000a00 */
[----:B------:R-:W-:Y:S01]  /*0c40*/  ULDC.64 UR16, c[0x0][0x208] ;  /* 0x0000820000107ab9 */ /* 0x000fe20000000a00 */
[----:B------:R-:W-:-:S04]  /*0c50*/  ISETP.NE.U32.AND P0, PT, RZ, UR4, PT ;  /* 0x00000004ff007c0c */ /* 0x000fc8000bf05070 */
[----:B------:R-:W-:-:S13]  /*0c60*/  ISETP.NE.AND.EX P0, PT, RZ, UR5, PT, P0 ;  /* 0x00000005ff007c0c */ /* 0x000fda000bf05300 */
[----:B------:R-:W-:Y:S05]  /*0c70*/  @!P0 BRA `(.L_x_7) ;  /* 0x00000000001c8947 */ /* 0x000fea0003800000 */
[----:B------:R-:W0:Y:S02]  /*0c80*/  LDC.64 R6, c[0x0][0x598] ;  /* 0x00016600ff067b82 */ /* 0x000e240000000a00 */
[----:B0-----:R-:W2:Y:S02]  /*0c90*/  LDG.E.64 R6, desc[UR16][R6.64] ;  /* 0x0000001006067981 */ /* 0x001ea4000c1e1b00 */
[----:B--2---:R-:W-:-:S04]  /*0ca0*/  ISETP.NE.U32.AND P0, PT, R6, RZ, PT ;  /* 0x000000ff0600720c */ /* 0x004fc80003f05070 */
[----:B------:R-:W-:-:S13]  /*0cb0*/  ISETP.NE.AND.EX P0, PT, R7, RZ, PT, P0 ;  /* 0x000000ff0700720c */ /* 0x000fda0003f05300 */
[----:B------:R-:W-:Y:S05]  /*0cc0*/  @!P0 BRA `(.L_x_7) ;  /* 0x0000000000088947 */ /* 0x000fea0003800000 */
[----:B------:R0:W5:Y:S01]  /*0cd0*/  LD.E R3, desc[UR16][R6.64] ;  /* 0x0000001006037980 */ /* 0x000162000c101900 */
[----:B------:R-:W-:Y:S05]  /*0ce0*/  BRA `(.L_x_8) ;  /* 0x0000000000207947 */ /* 0x000fea0003800000 */
.L_x_7:
[----:B------:R-:W-:Y:S02]  /*0cf0*/  ULDC.64 UR4, c[0x0][0x588] ;  /* 0x0001620000047ab9 */ /* 0x000fe40000000a00 */
[----:B------:R-:W-:-:S04]  /*0d00*/  ISETP.NE.U32.AND P0, PT, RZ, UR4, PT ;  /* 0x00000004ff007c0c */ /* 0x000fc8000bf05070 */
[----:B------:R-:W-:-:S13]  /*0d10*/  ISETP.NE.AND.EX P0, PT, RZ, UR5, PT, P0 ;  /* 0x00000005ff007c0c */ /* 0x000fda000bf05300 */
[----:B------:R-:W-:Y:S05]  /*0d20*/  @!P0 BRA `(.L_x_9) ;  /* 0x00000000000c8947 */ /* 0x000fea0003800000 */
[----:B------:R-:W0:Y:S02]  /*0d30*/  LDC.64 R6, c[0x0][0x588] ;  /* 0x00016200ff067b82 */ /* 0x000e240000000a00 */
[----:B0-----:R1:W5:Y:S01]  /*0d40*/  LDG.E R3, desc[UR16][R6.64] ;  /* 0x0000001006037981 */ /* 0x001362000c1e1900 */
[----:B------:R-:W-:Y:S05]  /*0d50*/  BRA `(.L_x_8) ;  /* 0x0000000000047947 */ /* 0x000fea0003800000 */
.L_x_9:
[----:B------:R-:W2:Y:S02]  /*0d60*/  LDC R3, c[0x0][0x580] ;  /* 0x00016000ff037b82 */ /* 0x000ea40000000800 */
.L_x_8:
[----:B------:R-:W-:Y:S02]  /*0d70*/  ULDC.64 UR4, c[0x0][0x5a0] ;  /* 0x0001680000047ab9 */ /* 0x000fe40000000a00 */
[----:B------:R-:W-:-:S04]  /*0d80*/  ISETP.NE.U32.AND P0, PT, RZ, UR4, PT ;  /* 0x00000004ff007c0c */ /* 0x000fc8000bf05070 */
[----:B------:R-:W-:-:S13]  /*0d90*/  ISETP.NE.AND.EX P0, PT, RZ, UR5, PT, P0 ;  /* 0x00000005ff007c0c */ /* 0x000fda000bf05300 */
[----:B------:R-:W-:Y:S05]  /*0da0*/  @!P0 BRA `(.L_x_10) ;  /* 0x00000000001c8947 */ /* 0x000fea0003800000 */
[----:B01----:R-:W0:Y:S02]  /*0db0*/  LDC.64 R6, c[0x0][0x5a0] ;  /* 0x00016800ff067b82 */ /* 0x003e240000000a00 */
[----:B0-----:R-:W3:Y:S02]  /*0dc0*/  LDG.E.64 R6, desc[UR16][R6.64] ;  /* 0x0000001006067981 */ /* 0x001ee4000c1e1b00 */
[----:B---3--:R-:W-:-:S04]  /*0dd0*/  ISETP.NE.U32.AND P0, PT, R6, RZ, PT ;  /* 0x000000ff0600720c */ /* 0x008fc80003f05070 */
[----:B------:R-:W-:-:S13]  /*0de0*/  ISETP.NE.AND.EX P0, PT, R7, RZ, PT, P0 ;  /* 0x000000ff0700720c */ /* 0x000fda0003f05300 */
[----:B------:R-:W-:Y:S05]  /*0df0*/  @!P0 BRA `(.L_x_10) ;  /* 0x0000000000088947 */ /* 0x000fea0003800000 */
[----:B------:R0:W5:Y:S01]  /*0e00*/  LD.E R10, desc[UR16][R6.64] ;  /* 0x00000010060a7980 */ /* 0x000162000c101900 */
[----:B------:R-:W-:Y:S05]  /*0e10*/  BRA `(.L_x_11) ;  /* 0x0000000000207947 */ /* 0x000fea0003800000 */
.L_x_10:
[----:B------:R-:W-:Y:S02]  /*0e20*/  ULDC.64 UR4, c[0x0][0x590] ;  /* 0x0001640000047ab9 */ /* 0x000fe40000000a00 */
[----:B------:R-:W-:-:S04]  /*0e30*/  ISETP.NE.U32.AND P0, PT, RZ, UR4, PT ;  /* 0x00000004ff007c0c */ /* 0x000fc8000bf05070 */
[----:B------:R-:W-:-:S13]  /*0e40*/  ISETP.NE.AND.EX P0, PT, RZ, UR5, PT, P0 ;  /* 0x00000005ff007c0c */ /* 0x000fda000bf05300 */
[----:B------:R-:W-:Y:S05]  /*0e50*/  @!P0 BRA `(.L_x_12) ;  /* 0x00000000000c8947 */ /* 0x000fea0003800000 */
[----:B------:R-:W3:Y:S02]  /*0e60*/  LDC.64 R10, c[0x0][0x590] ;  /* 0x00016400ff0a7b82 */ /* 0x000ee40000000a00 */
[----:B---3--:R3:W5:Y:S01]  /*0e70*/  LDG.E R10, desc[UR16][R10.64] ;  /* 0x000000100a0a7981 */ /* 0x008762000c1e1900 */
[----:B------:R-:W-:Y:S05]  /*0e80*/  BRA `(.L_x_11) ;  /* 0x0000000000047947 */ /* 0x000fea0003800000 */
.L_x_12:
[----:B------:R-:W4:Y:S02]  /*0e90*/  LDC R10, c[0x0][0x584] ;  /* 0x00016100ff0a7b82 */ /* 0x000f240000000800 */
.L_x_11:
[----:B------:R-:W-:-:S13]  /*0ea0*/  LOP3.LUT P0, RZ, R9, 0xff, RZ, 0xc0, !PT ;  /* 0x000000ff09ff7812 */ /* 0x000fda000780c0ff */
[----:B------:R-:W-:Y:S05]  /*0eb0*/  @!P0 EXIT ;  /* 0x000000000000894d */ /* 0x000fea0003800000 */
[----:B------:R-:W-:Y:S01]  /*0ec0*/  ULDC UR4, c[0x0][0x28c] ;  /* 0x0000a30000047ab9 */ /* 0x000fe20000000800 */
[----:B------:R-:W-:Y:S01]  /*0ed0*/  LOP3.LUT R80, R4, 0x1, RZ, 0xfc, !PT ;  /* 0x0000000104507812 */ /* 0x000fe200078efcff */
[----:B------:R-:W-:-:S04]  /*0ee0*/  UIADD3 UR4, UR4, 0x7f, URZ ;  /* 0x0000007f04047890 */ /* 0x000fc8000fffe03f */
[----:B------:R-:W-:-:S04]  /*0ef0*/  USHF.R.S32.HI UR5, URZ, 0x1f, UR4 ;  /* 0x0000001f3f057899 */ /* 0x000fc80008011404 */
[----:B------:R-:W-:-:S03]  /*0f00*/  ULEA.HI UR5, UR5, UR4, URZ, 0x7 ;  /* 0x0000000405057291 */ /* 0x000fc6000f8f383f */
[----:B------:R-:W-:Y:S01]  /*0f10*/  UMOV UR4, URZ ;  /* 0x0000003f00047c82 */ /* 0x000fe20008000000 */
[----:B------:R-:W-:-:S03]  /*0f20*/  USHF.R.S32.HI UR9, URZ, 0x7, UR5 ;  /* 0x000000073f097899 */ /* 0x000fc60008011405 */
[----:B------:R-:W-:-:S09]  /*0f30*/  UMOV UR5, URZ ;  /* 0x0000003f00057c82 */ /* 0x000fd20008000000 */
.L_x_101:
[----:B01----:R-:W-:Y:S01]  /*0f40*/  LOP3.LUT R6, R2, 0x80, RZ, 0xc0, !PT ;  /* 0x0000008002067812 */ /* 0x003fe200078ec0ff */
[----:B------:R-:W0:Y:S01]  /*0f50*/  S2UR UR13, SR_CgaCtaId ;  /* 0x00000000000d79c3 */ /* 0x000e220000008800 */
[----:B------:R-:W-:Y:S01]  /*0f60*/  UMOV UR12, 0x400 ;  /* 0x00000400000c7882 */ /* 0x000fe20000000000 */
[----:B------:R-:W-:Y:S01]  /*0f70*/  UMOV UR6, URZ ;  /* 0x0000003f00067c82 */ /* 0x000fe20008000000 */
[----:B------:R-:W-:Y:S01]  /*0f80*/  SHF.R.U32.HI R6, RZ, 0x7, R6 ;  /* 0x00000007ff067819 */ /* 0x000fe20000011606 */
[----:B------:R-:W-:Y:S01]  /*0f90*/  UMOV UR7, URZ ;  /* 0x0000003f00077c82 */ /* 0x000fe20008000000 */
[----:B------:R-:W-:Y:S01]  /*0fa0*/  UMOV UR18, UR5 ;  /* 0x0000000500127c82 */ /* 0x000fe20008000000 */
[----:B------:R-:W-:Y:S01]  /*0fb0*/  CS2R R14, SRZ ;  /* 0x00000000000e7805 */ /* 0x000fe2000001ff00 */
[----:B---3--:R-:W-:Y:S01]  /*0fc0*/  IMAD.MOV.U32 R11, RZ, RZ, RZ ;  /* 0x000000ffff0b7224 */ /* 0x008fe200078e00ff */
[----:B------:R-:W1:Y:S01]  /*0fd0*/  LDC R7, c[0x0][0x28c] ;  /* 0x0000a300ff077b82 */ /* 0x000e620000000800 */
[----:B------:R-:W3:Y:S01]  /*0fe0*/  SHFL.IDX PT, R6, R6, RZ, 0x1f ;  /* 0x00001fff06067589 */ /* 0x000ee200000e0000 */
[----:B------:R-:W-:-:S02]  /*0ff0*/  CS2R R18, SRZ ;  /* 0x0000000000127805 */ /* 0x000fc4000001ff00 */
[----:B------:R-:W-:Y:S02]  /*1000*/  CS2R R20, SRZ ;  /* 0x0000000000147805 */ /* 0x000fe4000001ff00 */
[----:B------:R-:W-:Y:S02]  /*1010*/  CS2R R22, SRZ ;  /* 0x0000000000167805 */ /* 0x000fe4000001ff00 */
[----:B------:R-:W-:Y:S02]  /*1020*/  CS2R R56, SRZ ;  /* 0x0000000000387805 */ /* 0x000fe4000001ff00 */
[----:B------:R-:W-:Y:S02]  /*1030*/  CS2R R58, SRZ ;  /* 0x00000000003a7805 */ /* 0x000fe4000001ff00 */
[----:B------:R-:W-:Y:S02]  /*1040*/  CS2R R60, SRZ ;  /* 0x00000000003c7805 */ /* 0x000fe4000001ff00 */
[----:B------:R-:W-:-:S02]  /*1050*/  CS2R R62, SRZ ;  /* 0x00000000003e7805 */ /* 0x000fc4000001ff00 */
[----:B------:R-:W-:Y:S02]  /*1060*/  CS2R R64, SRZ ;  /* 0x0000000000407805 */ /* 0x000fe4000001ff00 */
[----:B------:R-:W-:Y:S01]  /*1070*/  CS2R R66, SRZ ;  /* 0x0000000000427805 */ /* 0x000fe2000001ff00 */
[----:B------:R-:W-:Y:S01]  /*1080*/  IMAD.MOV.U32 R68, RZ, RZ, RZ ;  /* 0x000000ffff447224 */ /* 0x000fe200078e00ff */
[----:B------:R-:W-:Y:S02]  /*1090*/  CS2R R70, SRZ ;  /* 0x0000000000467805 */ /* 0x000fe4000001ff00 */
[----:B------:R-:W-:Y:S02]  /*10a0*/  CS2R R72, SRZ ;  /* 0x0000000000487805 */ /* 0x000fe4000001ff00 */
[----:B------:R-:W-:Y:S02]  /*10b0*/  CS2R R74, SRZ ;  /* 0x00000000004a7805 */ /* 0x000fe4000001ff00 */
[----:B------:R-:W-:-:S02]  /*10c0*/  CS2R R76, SRZ ;  /* 0x00000000004c7805 */ /* 0x000fc4000001ff00 */
[----:B------:R-:W-:Y:S01]  /*10d0*/  CS2R R78, SRZ ;  /* 0x00000000004e7805 */ /* 0x000fe2000001ff00 */
[----:B------:R-:W-:Y:S01]  /*10e0*/  IMAD.U32 R9, RZ, RZ, UR4 ;  /* 0x00000004ff097e24 */ /* 0x000fe2000f8e00ff */
[----:B------:R-:W-:Y:S02]  /*10f0*/  CS2R R24, SRZ ;  /* 0x0000000000187805 */ /* 0x000fe4000001ff00 */
[----:B------:R-:W-:Y:S02]  /*1100*/  CS2R R26, SRZ ;  /* 0x00000000001a7805 */ /* 0x000fe4000001ff00 */
[----:B------:R-:W-:Y:S02]  /*1110*/  CS2R R28, SRZ ;  /* 0x00000000001c7805 */ /* 0x000fe4000001ff00 */
[----:B------:R-:W-:Y:S02]  /*1120*/  CS2R R30, SRZ ;  /* 0x00000000001e7805 */ /* 0x000fe4000001ff00 */
[----:B------:R-:W-:-:S02]  /*1130*/  CS2R R32, SRZ ;  /* 0x0000000000207805 */ /* 0x000fc4000001ff00 */
[----:B------:R-:W-:Y:S02]  /*1140*/  CS2R R34, SRZ ;  /* 0x0000000000227805 */ /* 0x000fe4000001ff00 */
[----:B-1----:R-:W-:Y:S02]  /*1150*/  ISETP.GE.AND P0, PT, R7, 0x1, PT ;  /* 0x000000010700780c */ /* 0x002fe40003f06270 */
[----:B------:R-:W-:Y:S02]  /*1160*/  CS2R R36, SRZ ;  /* 0x0000000000247805 */ /* 0x000fe4000001ff00 */
[----:B---3--:R-:W-:Y:S02]  /*1170*/  R2UR UR8, R6 ;  /* 0x00000000060872ca */ /* 0x008fe400000e0000 */
[----:B------:R-:W-:Y:S02]  /*1180*/  CS2R R38, SRZ ;  /* 0x0000000000267805 */ /* 0x000fe4000001ff00 */
[----:B------:R-:W-:-:S02]  /*1190*/  CS2R R40, SRZ ;  /* 0x0000000000287805 */ /* 0x000fc4000001ff00 */
[----:B------:R-:W-:Y:S02]  /*11a0*/  CS2R R42, SRZ ;  /* 0x00000000002a7805 */ /* 0x000fe4000001ff00 */
[----:B------:R-:W-:Y:S02]  /*11b0*/  CS2R R44, SRZ ;  /* 0x00000000002c7805 */ /* 0x000fe4000001ff00 */
[----:B------:R-:W-:Y:S02]  /*11c0*/  CS2R R46, SRZ ;  /* 0x00000000002e7805 */ /* 0x000fe4000001ff00 */
[----:B------:R-:W-:Y:S02]  /*11d0*/  CS2R R48, SRZ ;  /* 0x0000000000307805 */ /* 0x000fe4000001ff00 */
[----:B------:R-:W-:Y:S02]  /*11e0*/  CS2R R50, SRZ ;  /* 0x0000000000327805 */ /* 0x000fe4000001ff00 */
[----:B------:R-:W-:-:S02]  /*11f0*/  CS2R R52, SRZ ;  /* 0x0000000000347805 */ /* 0x000fc4000001ff00 */
[----:B------:R-:W-:Y:S01]  /*1200*/  CS2R R54, SRZ ;  /* 0x0000000000367805 */ /* 0x000fe2000001ff00 */
[----:B------:R-:W-:-:S04]  /*1210*/  ULEA.HI UR10, UR8, UR8, URZ, 0x1 ;  /* 0x00000008080a7291 */ /* 0x000fc8000f8f083f */
[----:B------:R-:W-:Y:S02]  /*1220*/  ULOP3.LUT UR11, UR10, 0x7fffe, URZ, 0xc0, !UPT ;  /* 0x0007fffe0a0b7892 */ /* 0x000fe4000f8ec03f */
[----:B0-----:R-:W-:Y:S02]  /*1230*/  ULEA UR10, UR13, UR12, 0x18 ;  /* 0x0000000c0d0a7291 */ /* 0x001fe4000f8ec03f */
[----:B------:R-:W-:-:S03]  /*1240*/  UIADD3 UR11, UR8, -UR11, URZ ;  /* 0x8000000b080b7290 */ /* 0x000fc6000fffe03f */
[----:B------:R-:W-:Y:S01]  /*1250*/  UMOV UR8, URZ ;  /* 0x0000003f00087c82 */ /* 0x000fe20008000000 */
[----:B------:R-:W-:-:S04]  /*1260*/  ULEA UR11, UR11, UR10, 0xd ;  /* 0x0000000a0b0b7291 */ /* 0x000fc8000f8e683f */
[----:B------:R-:W-:-:S04]  /*1270*/  UIADD3 UR11, UR11, 0x100, URZ ;  /* 0x000001000b0b7890 */ /* 0x000fc8000fffe03f */
[----:B------:R-:W-:-:S04]  /*1280*/  USHF.R.U32.HI UR11, URZ, 0x4, UR11 ;  /* 0x000000043f0b7899 */ /* 0x000fc8000801160b */
[----:B------:R-:W-:Y:S01]  /*1290*/  ULOP3.LUT UR11, UR11, 0x3fff, URZ, 0xc0, !UPT ;  /* 0x00003fff0b0b7892 */ /* 0x000fe2000f8ec03f */
[----:B--2-45:R-:W-:Y:S11]  /*12a0*/  @!P0 BRA `(.L_x_13) ;  /* 0x0000000400a08947 */ /* 0x034ff60003800000 */
[----:B------:R-:W-:-:S13]  /*12b0*/  ISETP.NE.AND P1, PT, R80, 0x3, PT ;  /* 0x000000035000780c */ /* 0x000fda0003f25270 */
[----:B------:R-:W-:Y:S05]  /*12c0*/  @!P1 BRA `(.L_x_14) ;  /* 0x0000000000049947 */ /* 0x000fea0003800000 */
[----:B------:R-:W-:Y:S01]  /*12d0*/  BPT.TRAP 0x1 ;  /* 0x000000040000795c */ /* 0x000fe20000300000 */
.L_x_14:
[----:B------:R-:W-:Y:S01]  /*12e0*/  ULEA UR6, UR5, UR10, 0x3 ;  /* 0x0000000a05067291 */ /* 0x000fe2000f8e183f */
[----:B------:R-:W-:-:S05]  /*12f0*/  IMAD.U32 R6, RZ, RZ, UR4 ;  /* 0x00000004ff067e24 */ /* 0x000fca000f8e00ff */
[----:B------:R-:W-:-:S04]  /*1300*/  SHF.L.U32 R6, R6, 0x1f, RZ ;  /* 0x0000001f06067819 */ /* 0x000fc800000006ff */
[----:B------:R0:W1:Y:S01]  /*1310*/  SYNCS.PHASECHK.TRANS64.TRYWAIT P0, [UR6], R6 ;  /* 0x00000006ff0075a7 */ /* 0x0000620008000146 */
[----:B------:R-:W-:Y:S05]  /*1320*/  @!P1 BRA `(.L_x_15) ;  /* 0x0000000000049947 */ /* 0x000fea0003800000 */
[----:B------:R-:W-:Y:S01]  /*1330*/  BPT.TRAP 0x1 ;  /* 0x000000040000795c */ /* 0x000fe20000300000 */
.L_x_15:
[----:B-1----:R-:W-:Y:S05]  /*1340*/  @P0 BRA `(.L_x_16) ;  /* 0x0000000000080947 */ /* 0x002fea0003800000 */
[----:B------:R-:W1:Y:S02]  /*1350*/  SYNCS.PHASECHK.TRANS64.TRYWAIT P0, [UR6], R6 ;  /* 0x00000006ff0075a7 */ /* 0x000e640008000146 */
[----:B-1----:R-:W-:Y:S05]  /*1360*/  @!P0 BRA `(.L_x_17) ;  /* 0x0000005400b08947 */ /* 0x002fea0003800000 */
.L_x_16:
[----:B------:R-:W-:Y:S01]  /*1370*/  UIADD3 UR6, UR10, 0x10100, URZ ;  /* 0x000101000a067890 */ /* 0x000fe2000fffe03f */
[----:B------:R-:W-:Y:S01]  /*1380*/  WARPGROUP.ARRIVE ;  /* 0x00000000000079c5 */ /* 0x000fe20000000000 */
[----:B------:R-:W-:Y:S01]  /*1390*/  ULOP3.LUT UR8, UR11, 0x10000, URZ, 0xfc, !UPT ;  /* 0x000100000b087892 */ /* 0x000fe2000f8efc3f */
[----:B------:R-:W-:Y:S01]  /*13a0*/  CS2R R14, SRZ ;  /* 0x00000000000e7805 */ /* 0x000fe2000001ff00 */
[----:B------:R-:W-:Y:S01]  /*13b0*/  USHF.R.U32.HI UR6, URZ, 0x4, UR6 ;  /* 0x000000043f067899 */ /* 0x000fe20008011606 */
[----:B------:R-:W-:Y:S01]  /*13c0*/  IMAD.MOV.U32 R11, RZ, RZ, RZ ;  /* 0x000000ffff0b7224 */ /* 0x000fe200078e00ff */
[----:B------:R-:W-:Y:S01]  /*13d0*/  UMOV UR13, 0x40000040 ;  /* 0x40000040000d7882 */ /* 0x000fe20000000000 */
[----:B------:R-:W-:Y:S01]  /*13e0*/  UMOV UR15, 0x40000040 ;  /* 0x40000040000f7882 */ /* 0x000fe20000000000 */
[----:B------:R-:W-:Y:S01]  /*13f0*/  ULOP3.LUT UR6, UR6, 0x3fff, URZ, 0xc0, !UPT ;  /* 0x00003fff06067892 */ /* 0x000fe2000f8ec03f */
[----:B------:R-:W-:Y:S02]  /*1400*/  CS2R R18, SRZ ;  /* 0x0000000000127805 */ /* 0x000fe4000001ff00 */
[----:B------:R-:W-:-:S02]  /*1410*/  CS2R R20, SRZ ;  /* 0x0000000000147805 */ /* 0x000fc4000001ff00 */
[----:B------:R-:W-:Y:S01]  /*1420*/  CS2R R22, SRZ ;  /* 0x0000000000167805 */ /* 0x000fe2000001ff00 */
[----:B------:R-:W-:Y:S01]  /*1430*/  ULOP3.LUT UR7, UR6, 0x10000, URZ, 0xfc, !UPT ;  /* 0x0001000006077892 */ /* 0x000fe2000f8efc3f */
[----:B------:R-:W-:Y:S01]  /*1440*/  CS2R R56, SRZ ;  /* 0x0000000000387805 */ /* 0x000fe2000001ff00 */
[----:B------:R-:W-:Y:S01]  /*1450*/  ULEA UR6, UR5, UR8, 0xa ;  /* 0x0000000805067291 */ /* 0x000fe2000f8e503f */
[----:B------:R-:W-:Y:S01]  /*1460*/  CS2R R58, SRZ ;  /* 0x00000000003a7805 */ /* 0x000fe2000001ff00 */
[----:B------:R-:W-:Y:S01]  /*1470*/  ULEA UR7, UR5, UR7, 0x9 ;  /* 0x0000000705077291 */ /* 0x000fe2000f8e483f */
[----:B------:R-:W-:Y:S02]  /*1480*/  CS2R R60, SRZ ;  /* 0x00000000003c7805 */ /* 0x000fe4000001ff00 */
[----:B------:R-:W-:Y:S02]  /*1490*/  CS2R R62, SRZ ;  /* 0x00000000003e7805 */ /* 0x000fe4000001ff00 */
[----:B------:R-:W-:-:S02]  /*14a0*/  CS2R R64, SRZ ;  /* 0x0000000000407805 */ /* 0x000fc4000001ff00 */
[----:B------:R-:W-:Y:S01]  /*14b0*/  CS2R R66, SRZ ;  /* 0x0000000000427805 */ /* 0x000fe2000001ff00 */
[----:B------:R-:W-:Y:S01]  /*14c0*/  UMOV UR12, UR6 ;  /* 0x00000006000c7c82 */ /* 0x000fe20008000000 */
[----:B------:R-:W-:Y:S01]  /*14d0*/  IMAD.MOV.U32 R68, RZ, RZ, RZ ;  /* 0x000000ffff447224 */ /* 0x000fe200078e00ff */
[----:B------:R-:W-:Y:S01]  /*14e0*/  UMOV UR14, UR7 ;  /* 0x00000007000e7c82 */ /* 0x000fe20008000000 */
[----:B------:R-:W-:Y:S01]  /*14f0*/  CS2R R70, SRZ ;  /* 0x0000000000467805 */ /* 0x000fe2000001ff00 */
[----:B------:R-:W-:Y:S01]  /*1500*/  QGMMA.64x64x32.F32.E5M2.E5M2 R24, gdesc[UR12], RZ, !UPT ;  /* 0x00e000000c1879f3 */ /* 0x000fe2000c7038ff */
[----:B------:R-:W-:Y:S01]  /*1510*/  UIADD3 UR12, UR6, 0x2, URZ ;  /* 0x00000002060c7890 */ /* 0x000fe2000fffe03f */
[----:B------:R-:W-:Y:S01]  /*1520*/  CS2R R72, SRZ ;  /* 0x0000000000487805 */ /* 0x000fe2000001ff00 */
[----:B------:R-:W-:Y:S01]  /*1530*/  UIADD3 UR14, UR7, 0x2, URZ ;  /* 0x00000002070e7890 */ /* 0x000fe2000fffe03f */
[----:B------:R-:W-:Y:S01]  /*1540*/  CS2R R74, SRZ ;  /* 0x00000000004a7805 */ /* 0x000fe2000001ff00 */
[----:B------:R-:W-:Y:S01]  /*1550*/  UMOV UR13, 0x40000040 ;  /* 0x40000040000d7882 */ /* 0x000fe20000000000 */
[----:B------:R-:W-:Y:S01]  /*1560*/  UMOV UR15, 0x40000040 ;  /* 0x40000040000f7882 */ /* 0x000fe20000000000 */
[----:B------:R-:W-:-:S02]  /*1570*/  CS2R R76, SRZ ;  /* 0x00000000004c7805 */ /* 0x000fc4000001ff00 */
[----:B------:R-:W-:-:S03]  /*1580*/  CS2R R78, SRZ ;  /* 0x00000000004e7805 */ /* 0x000fc6000001ff00 */
[----:B------:R-:W-:Y:S01]  /*1590*/  QGMMA.64x64x32.F32.E5M2.E5M2 R24, gdesc[UR12], R24 ;  /* 0x00e000000c1879f3 */ /* 0x000fe20008703818 */
[----:B------:R-:W-:Y:S02]  /*15a0*/  UIADD3 UR12, UR6, 0x4, URZ ;  /* 0x00000004060c7890 */ /* 0x000fe4000fffe03f */
[----:B------:R-:W-:Y:S01]  /*15b0*/  UIADD3 UR14, UR7, 0x4, URZ ;  /* 0x00000004070e7890 */ /* 0x000fe2000fffe03f */
[----:B------:R-:W-:Y:S01]  /*15c0*/  UMOV UR13, 0x40000040 ;  /* 0x40000040000d7882 */ /* 0x000fe20000000000 */
[----:B------:R-:W-:-:S07]  /*15d0*/  UMOV UR15, 0x40000040 ;  /* 0x40000040000f7882 */ /* 0x000fce0000000000 */
[----:B------:R-:W-:Y:S01]  /*15e0*/  QGMMA.64x64x32.F32.E5M2.E5M2 R24, gdesc[UR12], R24 ;  /* 0x00e000000c1879f3 */ /* 0x000fe20008703818 */
[----:B------:R-:W-:Y:S02]  /*15f0*/  UIADD3 UR14, UR7, 0x6, URZ ;  /* 0x00000006070e7890 */ /* 0x000fe4000fffe03f */
[----:B------:R-:W-:Y:S01]  /*1600*/  UIADD3 UR12, UR6, 0x6, URZ ;  /* 0x00000006060c7890 */ /* 0x000fe2000fffe03f */
[----:B------:R-:W-:Y:S01]  /*1610*/  ULDC UR7, c[0x0][0x50c] ;  /* 0x0001430000077ab9 */ /* 0x000fe20000000800 */
[----:B------:R-:W-:Y:S01]  /*1620*/  UMOV UR13, 0x40000040 ;  /* 0x40000040000d7882 */ /* 0x000fe20000000000 */
[----:B------:R-:W-:Y:S01]  /*1630*/  UISETP.NE.AND UP0, UPT, UR7, 0x4, UPT ;  /* 0x000000040700788c */ /* 0x000fe2000bf05270 */
[----:B------:R-:W-:Y:S01]  /*1640*/  UMOV UR15, 0x40000040 ;  /* 0x40000040000f7882 */ /* 0x000fe20000000000 */
[----:B------:R-:W-:Y:S02]  /*1650*/  UMOV UR6, 0x4 ;  /* 0x0000000400067882 */ /* 0x000fe40000000000 */
[----:B------:R-:W-:-:S06]  /*1660*/  USEL UR7, URZ, 0x1, UP0 ;  /* 0x000000013f077887 */ /* 0x000fcc0008000000 */
[----:B------:R-:W-:Y:S01]  /*1670*/  ISETP.NE.AND P0, PT, RZ, UR7, PT ;  /* 0x00000007ff007c0c */ /* 0x000fe2000bf05270 */
[----:B------:R-:W-:-:S12]  /*1680*/  QGMMA.64x64x32.F32.E5M2.E5M2 R24, gdesc[UR12], R24, gsb0 ;  /* 0x00e000000c1879f3 */ /* 0x000fd80008003818 */
[----:B------:R-:W-:Y:S05]  /*1690*/  @!P0 BRA `(.L_x_18) ;  /* 0x0000000000888947 */ /* 0x000fea0003800000 */
[----:B------:R-:W-:Y:S02]  /*16a0*/  WARPGROUP.DEPBAR.LE gsb0, 0x0 ;  /* 0x00008000000079c5 */ /* 0x000fe40000010000 */
[----:B------:R-:W-:-:S01]  /*16b0*/  FADD R79, RZ, R24 ;  /* 0x00000018ff4f7221 */ /* 0x000fc20000000000 */
[----:B------:R-:W-:Y:S01]  /*16c0*/  FADD R78, RZ, R25 ;  /* 0x00000019ff4e7221 */ /* 0x000fe20000000000 */
        /* <DEDUP_REMOVED lines=30> */
[----:B------:R-:W-:-:S06]  /*18b0*/  UMOV UR6, URZ ;  /* 0x0000003f00067c82 */ /* 0x000fcc0008000000 */
.L_x_18:
[----:B------:R-:W-:-:S04]  /*18c0*/  UIADD3 UR18, UR5, 0x1, URZ ;  /* 0x0000000105127890 */ /* 0x000fc8000fffe03f */
[----:B------:R-:W-:-:S04]  /*18d0*/  UISETP.NE.AND UP0, UPT, UR18, 0x4, UPT ;  /* 0x000000041200788c */ /* 0x000fc8000bf05270 */
[----:B------:R-:W-:Y:S02]  /*18e0*/  USEL UR8, URZ, 0x1, UP0 ;  /* 0x000000013f087887 */ /* 0x000fe40008000000 */
[----:B------:R-:W-:Y:S02]  /*18f0*/  USEL UR18, UR18, URZ, UP0 ;  /* 0x0000003f12127287 */ /* 0x000fe40008000000 */
[----:B------:R-:W-:-:S06]  /*1900*/  ULOP3.LUT UR8, UR4, UR8, URZ, 0x3c, !UPT ;  /* 0x0000000804087292 */ /* 0x000fcc000f8e3c3f */
[----:B------:R-:W-:Y:S01]  /*1910*/  IMAD.U32 R9, RZ, RZ, UR8 ;  /* 0x00000008ff097e24 */ /* 0x000fe2000f8e00ff */
[----:B------:R-:W-:-:S06]  /*1920*/  UMOV UR8, 0x1 ;  /* 0x0000000100087882 */ /* 0x000fcc0000000000 */
.L_x_13:
[----:B------:R-:W-:-:S04]  /*1930*/  UISETP.LT.AND UP0, UPT, UR9, 0x1, UPT ;  /* 0x000000010900788c */ /* 0x000fc8000bf01270 */
[----:B------:R-:W-:-:S04]  /*1940*/  USEL UR12, UR9, 0x1, UP0 ;  /* 0x00000001090c7887 */ /* 0x000fc80008000000 */
[----:B------:R-:W-:-:S04]  /*1950*/  UIADD3 UR12, UR9, -UR12, URZ ;  /* 0x8000000c090c7290 */ /* 0x000fc8000fffe03f */
[----:B------:R-:W-:-:S06]  /*1960*/  UISETP.GE.AND UP0, UPT, UR12, 0x1, UPT ;  /* 0x000000010c00788c */ /* 0x000fcc000bf06270 */
[----:B------:R-:W-:-:S13]  /*1970*/  PLOP3.LUT P0, PT, PT, PT, UP0, 0x80, 0x0 ;  /* 0x000000000000781c */ /* 0x000fda0003f0f008 */
[----:B------:R-:W-:Y:S05]  /*1980*/  @!P0 BRA `(.L_x_19) ;  /* 0x0000000400b48947 */ /* 0x000fea0003800000 */
[----:B01----:R-:W-:Y:S01]  /*1990*/  IMAD.U32 R6, RZ, RZ, UR12 ;  /* 0x0000000cff067e24 */ /* 0x003fe2000f8e00ff */
[----:B------:R-:W-:Y:S01]  /*19a0*/  UMOV UR19, UR5 ;  /* 0x0000000500137c82 */ /* 0x000fe20008000000 */
[----:B------:R-:W-:-:S05]  /*19b0*/  ULDC UR20, c[0x0][0x50c] ;  /* 0x0001430000147ab9 */ /* 0x000fca0000000800 */
.L_x_27:
[----:B------:R-:W-:-:S13]  /*19c0*/  ISETP.NE.AND P1, PT, R80, 0x3, PT ;  /* 0x000000035000780c */ /* 0x000fda0003f25270 */
[----:B01----:R-:W-:Y:S05]  /*19d0*/  @!P1 BRA `(.L_x_20) ;  /* 0x0000000000049947 */ /* 0x003fea0003800000 */
[----:B------:R-:W-:Y:S01]  /*19e0*/  BPT.TRAP 0x1 ;  /* 0x000000040000795c */ /* 0x000fe20000300000 */
.L_x_20:
[----:B------:R-:W0:Y:S01]  /*19f0*/  S2UR UR12, SR_CgaCtaId ;  /* 0x00000000000c79c3 */ /* 0x000e220000008800 */
[----:B------:R-:W-:Y:S01]  /*1a00*/  UMOV UR10, 0x400 ;  /* 0x00000400000a7882 */ /* 0x000fe20000000000 */
[----:B------:R-:W-:Y:S01]  /*1a10*/  SHF.L.U32 R7, R9, 0x1f, RZ ;  /* 0x0000001f09077819 */ /* 0x000fe200000006ff */
[----:B0-----:R-:W-:-:S04]  /*1a20*/  ULEA UR10, UR12, UR10, 0x18 ;  /* 0x0000000a0c0a7291 */ /* 0x001fc8000f8ec03f */
[----:B------:R-:W-:-:S09]  /*1a30*/  ULEA UR12, UR18, UR10, 0x3 ;  /* 0x0000000a120c7291 */ /* 0x000fd2000f8e183f */
[----:B------:R0:W1:Y:S01]  /*1a40*/  SYNCS.PHASECHK.TRANS64.TRYWAIT P0, [UR12], R7 ;  /* 0x00000007ff0075a7 */ /* 0x000062000800014c */
[----:B------:R-:W-:Y:S05]  /*1a50*/  @!P1 BRA `(.L_x_21) ;  /* 0x0000000000049947 */ /* 0x000fea0003800000 */
[----:B------:R-:W-:Y:S01]  /*1a60*/  BPT.TRAP 0x1 ;  /* 0x000000040000795c */ /* 0x000fe20000300000 */
.L_x_21:
[----:B-1----:R-:W-:Y:S05]  /*1a70*/  @P0 BRA `(.L_x_22) ;  /* 0x0000000000080947 */ /* 0x002fea0003800000 */
[----:B------:R-:W1:Y:S02]  /*1a80*/  SYNCS.PHASECHK.TRANS64.TRYWAIT P0, [UR12], R7 ;  /* 0x00000007ff0075a7 */ /* 0x000e64000800014c */
[----:B-1----:R-:W-:Y:S05]  /*1a90*/  @!P0 BRA `(.L_x_23) ;  /* 0x0000004c00fc8947 */ /* 0x002fea0003800000 */
.L_x_22:
[----:B------:R-:W-:Y:S01]  /*1aa0*/  UIADD3 UR12, UR10, 0x10100, URZ ;  /* 0x000101000a0c7890 */ /* 0x000fe2000fffe03f */
[----:B------:R-:W-:Y:S01]  /*1ab0*/  WARPGROUP.ARRIVE ;  /* 0x00000000000079c5 */ /* 0x000fe20000000000 */
[----:B------:R-:W-:Y:S02]  /*1ac0*/  UISETP.NE.AND UP0, UPT, UR7, URZ, UPT ;  /* 0x0000003f0700728c */ /* 0x000fe4000bf05270 */
[----:B------:R-:W-:Y:S02]  /*1ad0*/  USHF.R.U32.HI UR12, URZ, 0x4, UR12 ;  /* 0x000000043f0c7899 */ /* 0x000fe4000801160c */
[----:B------:R-:W-:Y:S02]  /*1ae0*/  USEL UR8, UR8, URZ, !UP0 ;  /* 0x0000003f08087287 */ /* 0x000fe4000c000000 */
[----:B------:R-:W-:Y:S02]  /*1af0*/  ULOP3.LUT UR12, UR12, 0x3fff, URZ, 0xc0, !UPT ;  /* 0x00003fff0c0c7892 */ /* 0x000fe4000f8ec03f */
[----:B------:R-:W-:-:S02]  /*1b00*/  UISETP.NE.U32.AND UP0, UPT, UR8, URZ, UPT ;  /* 0x0000003f0800728c */ /* 0x000fc4000bf05070 */
[----:B------:R-:W-:Y:S02]  /*1b10*/  ULOP3.LUT UR7, UR11, 0x10000, URZ, 0xfc, !UPT ;  /* 0x000100000b077892 */ /* 0x000fe4000f8efc3f */
[----:B------:R-:W-:Y:S02]  /*1b20*/  ULOP3.LUT UR8, UR12, 0x10000, URZ, 0xfc, !UPT ;  /* 0x000100000c087892 */ /* 0x000fe4000f8efc3f */
[----:B------:R-:W-:Y:S02]  /*1b30*/  ULEA UR7, UR18, UR7, 0xa ;  /* 0x0000000712077291 */ /* 0x000fe4000f8e503f */
[----:B------:R-:W-:Y:S01]  /*1b40*/  ULEA UR8, UR18, UR8, 0x9 ;  /* 0x0000000812087291 */ /* 0x000fe2000f8e483f */
[----:B------:R-:W-:Y:S01]  /*1b50*/  UMOV UR13, 0x40000040 ;  /* 0x40000040000d7882 */ /* 0x000fe20000000000 */
[----:B------:R-:W-:Y:S01]  /*1b60*/  UMOV UR15, 0x40000040 ;  /* 0x40000040000f7882 */ /* 0x000fe20000000000 */
[----:B------:R-:W-:Y:S02]  /*1b70*/  UIADD3 UR6, UR6, 0x4, URZ ;  /* 0x0000000406067890 */ /* 0x000fe4000fffe03f */
[----:B------:R-:W-:-:S02]  /*1b80*/  UMOV UR12, UR7 ;  /* 0x00000007000c7c82 */ /* 0x000fc40008000000 */
[----:B------:R-:W-:Y:S02]  /*1b90*/  UMOV UR14, UR8 ;  /* 0x00000008000e7c82 */ /* 0x000fe40008000000 */
[----:B------:R-:W-:Y:S01]  /*1ba0*/  QGMMA.64x64x32.F32.E5M2.E5M2 R24, gdesc[UR12], R24, UP0 ;  /* 0x00e000000c1879f3 */ /* 0x000fe2000bf03818 */
[----:B------:R-:W-:Y:S02]  /*1bb0*/  UIADD3 UR12, UR7, 0x2, URZ ;  /* 0x00000002070c7890 */ /* 0x000fe4000fffe03f */
[----:B------:R-:W-:Y:S01]  /*1bc0*/  UIADD3 UR14, UR8, 0x2, URZ ;  /* 0x00000002080e7890 */ /* 0x000fe2000fffe03f */
[----:B------:R-:W-:Y:S01]  /*1bd0*/  UMOV UR13, 0x40000040 ;  /* 0x40000040000d7882 */ /* 0x000fe20000000000 */
[----:B------:R-:W-:Y:S01]  /*1be0*/  UMOV UR15, 0x40000040 ;  /* 0x40000040000f7882 */ /* 0x000fe20000000000 */
[----:B------:R-:W-:-:S06]  /*1bf0*/  UISETP.NE.AND UP0, UPT, UR6, UR20, UPT ;  /* 0x000000140600728c */ /* 0x000fcc000bf05270 */
        /* <DEDUP_REMOVED lines=8> */
[----:B------:R-:W-:Y:S01]  /*1c80*/  UMOV UR13, 0x40000040 ;  /* 0x40000040000d7882 */ /* 0x000fe20000000000 */
[----:B------:R-:W-:Y:S01]  /*1c90*/  UMOV UR15, 0x40000040 ;  /* 0x40000040000f7882 */ /* 0x000fe20000000000 */
[----:B------:R-:W-:-:S06]  /*1ca0*/  USEL UR7, URZ, 0x1, UP0 ;  /* 0x000000013f077887 */ /* 0x000fcc0008000000 */
[----:B------:R-:W-:Y:S01]  /*1cb0*/  ISETP.NE.AND P0, PT, RZ, UR7, PT ;  /* 0x00000007ff007c0c */ /* 0x000fe2000bf05270 */
[----:B------:R-:W-:Y:S03]  /*1cc0*/  QGMMA.64x64x32.F32.E5M2.E5M2 R24, gdesc[UR12], R24, gsb0 ;  /* 0x00e000000c1879f3 */ /* 0x000fe60008003818 */
[----:B------:R-:W-:-:S09]  /*1cd0*/  WARPGROUP.DEPBAR.LE gsb0, 0x1 ;  /* 0x00008000000079c5 */ /* 0x000fd20000010100 */
[----:B------:R-:W-:Y:S05]  /*1ce0*/  @!P0 BRA `(.L_x_24) ;  /* 0x0000000000888947 */ /* 0x000fea0003800000 */
[----:B------:R-:W-:Y:S02]  /*1cf0*/  WARPGROUP.DEPBAR.LE gsb0, 0x0 ;  /* 0x00008000000079c5 */ /* 0x000fe40000010000 */
[----:B------:R-:W-:-:S01]  /*1d00*/  FADD R79, R24, R79 ;  /* 0x0000004f184f7221 */ /* 0x000fc20000000000 */
[----:B------:R-:W-:Y:S01]  /*1d10*/  FADD R78, R25, R78 ;  /* 0x0000004e194e7221 */ /* 0x000fe20000000000 */
        /* <DEDUP_REMOVED lines=30> */
[----:B------:R-:W-:-:S06]  /*1f00*/  UMOV UR6, URZ ;  /* 0x0000003f00067c82 */ /* 0x000fcc0008000000 */
.L_x_24:
[----:B------:R-:W-:Y:S05]  /*1f10*/  @!P1 BRA `(.L_x_25) ;  /* 0x0000000000049947 */ /* 0x000fea0003800000 */
[----:B------:R-:W-:Y:S01]  /*1f20*/  BPT.TRAP 0x1 ;  /* 0x000000040000795c */ /* 0x000fe20000300000 */
.L_x_25:
[----:B------:R-:W-:Y:S01]  /*1f30*/  ULEA UR8, UR19, UR10, 0x3 ;  /* 0x0000000a13087291 */ /* 0x000fe2000f8e183f */
[----:B------:R-:W-:-:S03]  /*1f40*/  ISETP.GT.U32.AND P0, PT, R4, 0x1, PT ;  /* 0x000000010400780c */ /* 0x000fc60003f04070 */
[----:B------:R-:W-:-:S04]  /*1f50*/  UIADD3 UR8, UR8, 0x20, URZ ;  /* 0x0000002008087890 */ /* 0x000fc8000fffe03f */
[----:B------:R-:W-:-:S09]  /*1f60*/  UPRMT UR8, URZ, 0x654, UR8 ;  /* 0x000006543f087896 */ /* 0x000fd20008000008 */
[----:B------:R-:W-:Y:S01]  /*1f70*/  SYNCS.ARRIVE.TRANS64.RED.A1T0 RZ, [UR8], RZ ;  /* 0x000000ffffff79a7 */ /* 0x000fe20008100408 */
[----:B------:R-:W-:Y:S05]  /*1f80*/  @P0 BRA `(.L_x_26) ;  /* 0x0000000000040947 */ /* 0x000fea0003800000 */
[----:B------:R-:W-:Y:S01]  /*1f90*/  BPT.TRAP 0x1 ;  /* 0x000000040000795c */ /* 0x000fe20000300000 */
.L_x_26:
[----:B------:R-:W-:Y:S01]  /*1fa0*/  UIADD3 UR18, UR18, 0x1, URZ ;  /* 0x0000000112127890 */ /* 0x000fe2000fffe03f */
[C---:B------:R-:W-:Y:S01]  /*1fb0*/  ISETP.GT.AND P0, PT, R6.reuse, 0x1, PT ;  /* 0x000000010600780c */ /* 0x040fe20003f04270 */
[----:B------:R-:W-:Y:S01]  /*1fc0*/  UIADD3 UR19, UR19, 0x1, URZ ;  /* 0x0000000113137890 */ /* 0x000fe2000fffe03f */
[----:B------:R-:W-:Y:S01]  /*1fd0*/  VIADD R6, R6, 0xffffffff ;  /* 0xffffffff06067836 */ /* 0x000fe20000000000 */
[----:B------:R-:W-:Y:S02]  /*1fe0*/  UISETP.NE.AND UP0, UPT, UR18, 0x4, UPT ;  /* 0x000000041200788c */ /* 0x000fe4000bf05270 */
[----:B------:R-:W-:Y:S02]  /*1ff0*/  UISETP.NE.AND UP1, UPT, UR19, 0x4, UPT ;  /* 0x000000041300788c */ /* 0x000fe4000bf25270 */
[----:B------:R-:W-:Y:S02]  /*2000*/  USEL UR8, URZ, 0x1, UP0 ;  /* 0x000000013f087887 */ /* 0x000fe40008000000 */
[----:B------:R-:W-:-:S02]  /*2010*/  USEL UR18, UR18, URZ, UP0 ;  /* 0x0000003f12127287 */ /* 0x000fc40008000000 */
[----:B------:R-:W-:Y:S02]  /*2020*/  USEL UR19, UR19, URZ, UP1 ;  /* 0x0000003f13137287 */ /* 0x000fe40008800000 */
[----:B------:R-:W-:Y:S01]  /*2030*/  LOP3.LUT R9, R9, UR8, RZ, 0x3c, !PT ;  /* 0x0000000809097c12 */ /* 0x000fe2000f8e3cff */
[----:B------:R-:W-:Y:S01]  /*2040*/  UMOV UR8, 0x1 ;  /* 0x0000000100087882 */ /* 0x000fe20000000000 */
[----:B------:R-:W-:Y:S08]  /*2050*/  @P0 BRA `(.L_x_27) ;  /* 0xfffffff800580947 */ /* 0x000ff0000383ffff */
.L_x_19:
[----:B------:R-:W-:Y:S01]  /*2060*/  UISETP.NE.AND UP0, UPT, UR6, URZ, UPT ;  /* 0x0000003f0600728c */ /* 0x000fe2000bf05270 */
[----:B01----:R-:W0:Y:S03]  /*2070*/  LDC R6, c[0x0][0x28c] ;  /* 0x0000a300ff067b82 */ /* 0x003e260000000800 */
[----:B------:R-:W-:-:S06]  /*2080*/  USEL UR6, URZ, 0x1, !UP0 ;  /* 0x000000013f067887 */ /* 0x000fcc000c000000 */
[----:B------:R-:W-:Y:S02]  /*2090*/  ISETP.NE.AND P0, PT, RZ, UR6, PT ;  /* 0x00000006ff007c0c */ /* 0x000fe4000bf05270 */
[----:B0-----:R-:W-:-:S11]  /*20a0*/  ISETP.GE.AND P1, PT, R6, 0x1, PT ;  /* 0x000000010600780c */ /* 0x001fd60003f26270 */
[----:B------:R-:W-:Y:S05]  /*20b0*/  @!P0 BRA `(.L_x_28) ;  /* 0x0000000000848947 */ /* 0x000fea0003800000 */
[----:B------:R-:W-:Y:S02]  /*20c0*/  WARPGROUP.DEPBAR.LE gsb0, 0x0 ;  /* 0x00008000000079c5 */ /* 0x000fe40000010000 */
[----:B------:R-:W-:Y:S01]  /*20d0*/  FADD R79, R24, R79 ;  /* 0x0000004f184f7221 */ /* 0x000fe20000000000 */
        /* <DEDUP_REMOVED lines=30> */
[----:B------:R-:W-:-:S07]  /*22c0*/  FADD R14, R14, R55 ;  /* 0x000000370e0e7221 */ /* 0x000fce0000000000 */
.L_x_28:
[----:B------:R-:W-:Y:S02]  /*22d0*/  WARPGROUP.DEPBAR.LE gsb0, 0x0 ;  /* 0x00008000000079c5 */ /* 0x000fe40000010000 */
[----:B------:R-:W-:Y:S05]  /*22e0*/  @!P1 BRA `(.L_x_29) ;  /* 0x0000000000389947 */ /* 0x000fea0003800000 */
[----:B------:R-:W-:-:S13]  /*22f0*/  ISETP.NE.AND P0, PT, R80, 0x3, PT ;  /* 0x000000035000780c */ /* 0x000fda0003f05270 */
[----:B------:R-:W-:Y:S05]  /*2300*/  @!P0 BRA `(.L_x_30) ;  /* 0x0000000000048947 */ /* 0x000fea0003800000 */
[----:B------:R-:W-:Y:S01]  /*2310*/  BPT.TRAP 0x1 ;  /* 0x000000040000795c */ /* 0x000fe20000300000 */
.L_x_30:
[----:B------:R-:W-:Y:S01]  /*2320*/  UISETP.LT.AND UP0, UPT, UR9, 0x1, UPT ;  /* 0x000000010900788c */ /* 0x000fe2000bf01270 */
[----:B------:R-:W-:-:S03]  /*2330*/  ISETP.GT.U32.AND P0, PT, R4, 0x1, PT ;  /* 0x000000010400780c */ /* 0x000fc60003f04070 */
[----:B------:R-:W-:-:S04]  /*2340*/  USEL UR6, UR9, 0x1, UP0 ;  /* 0x0000000109067887 */ /* 0x000fc80008000000 */
[----:B------:R-:W-:-:S04]  /*2350*/  UIADD3 UR6, UR5, UR9, -UR6 ;  /* 0x0000000905067290 */ /* 0x000fc8000fffe806 */
[----:B------:R-:W-:-:S04]  /*2360*/  USHF.L.U32 UR6, UR6, 0x3, URZ ;  /* 0x0000000306067899 */ /* 0x000fc8000800063f */
[----:B------:R-:W-:-:S04]  /*2370*/  ULOP3.LUT UR6, UR6, 0x18, URZ, 0xc0, !UPT ;  /* 0x0000001806067892 */ /* 0x000fc8000f8ec03f */
[----:B------:R-:W-:-:S04]  /*2380*/  UIADD3 UR6, UR10, 0x20, UR6 ;  /* 0x000000200a067890 */ /* 0x000fc8000fffe006 */
[----:B------:R-:W-:-:S09]  /*2390*/  UPRMT UR6, URZ, 0x654, UR6 ;  /* 0x000006543f067896 */ /* 0x000fd20008000006 */
[----:B------:R-:W-:Y:S01]  /*23a0*/  SYNCS.ARRIVE.TRANS64.RED.A1T0 RZ, [UR6], RZ ;  /* 0x000000ffffff79a7 */ /* 0x000fe20008100406 */
[----:B------:R-:W-:Y:S05]  /*23b0*/  @P0 BRA `(.L_x_29) ;  /* 0x0000000000040947 */ /* 0x000fea0003800000 */
[----:B------:R-:W-:Y:S01]  /*23c0*/  BPT.TRAP 0x1 ;  /* 0x000000040000795c */ /* 0x000fe20000300000 */
.L_x_29:
[----:B------:R-:W0:Y:S01]  /*23d0*/  LDC R16, c[0x0][0x288] ;  /* 0x0000a200ff107b82 */ /* 0x000e220000000800 */
[--C-:B------:R-:W-:Y:S01]  /*23e0*/  SHF.R.U32.HI R6, RZ, 0x2, R2.reuse ;  /* 0x00000002ff067819 */ /* 0x100fe20000011602 */
[----:B------:R-:W-:Y:S01]  /*23f0*/  IMAD.SHL.U32 R13, R13, 0x40, RZ ;  /* 0x000000400d0d7824 */ /* 0x000fe200078e00ff */
[----:B------:R-:W-:Y:S01]  /*2400*/  LOP3.LUT R8, R2, 0x60, RZ, 0xc0, !PT ;  /* 0x0000006002087812 */ /* 0x000fe200078ec0ff */
[----:B------:R-:W-:Y:S01]  /*2410*/  ULDC UR6, c[0x0][0x284] ;  /* 0x0000a10000067ab9 */ /* 0x000fe20000000800 */
[----:B------:R-:W-:Y:S01]  /*2420*/  SHF.R.U32.HI R9, RZ, 0x7, R2 ;  /* 0x00000007ff097819 */ /* 0x000fe20000011602 */
[----:B------:R-:W-:Y:S01]  /*2430*/  IMAD.WIDE R28, R12, 0x80, RZ ;  /* 0x000000800c1c7825 */ /* 0x000fe200078e02ff */
[----:B------:R-:W-:Y:S02]  /*2440*/  LOP3.LUT R7, R6, 0x7, RZ, 0xc0, !PT ;  /* 0x0000000706077812 */ /* 0x000fe400078ec0ff */
[----:B------:R-:W-:Y:S02]  /*2450*/  SHF.R.U32.HI R8, RZ, 0x1, R8 ;  /* 0x00000001ff087819 */ /* 0x000fe40000011608 */
[----:B------:R-:W-:-:S02]  /*2460*/  LOP3.LUT R6, R9, 0x1, RZ, 0xc0, !PT ;  /* 0x0000000109067812 */ /* 0x000fc400078ec0ff */
[----:B------:R-:W-:Y:S02]  /*2470*/  IADD3 R17, RZ, -R8, -R7 ;  /* 0x80000008ff117210 */ /* 0x000fe40007ffe807 */
[----:B------:R-:W-:Y:S01]  /*2480*/  LOP3.LUT R9, R2, 0x3, RZ, 0xc0, !PT ;  /* 0x0000000302097812 */ /* 0x000fe200078ec0ff */
[C---:B------:R-:W-:Y:S02]  /*2490*/  IMAD.SHL.U32 R24, R6.reuse, 0x40, RZ ;  /* 0x0000004006187824 */ /* 0x040fe400078e00ff */
[----:B------:R-:W-:Y:S02]  /*24a0*/  IMAD R17, R6, -0x40, R17 ;  /* 0xffffffc006117824 */ /* 0x000fe400078e0211 */
[----:B------:R-:W-:Y:S01]  /*24b0*/  IMAD.SHL.U32 R6, R12, 0x80, RZ ;  /* 0x000000800c067824 */ /* 0x000fe200078e00ff */
[----:B------:R-:W-:Y:S01]  /*24c0*/  LOP3.LUT R7, R24, 0x40, R7, 0xe2, !PT ;  /* 0x0000004018077812 */ /* 0x000fe200078ee207 */
[----:B------:R-:W-:Y:S01]  /*24d0*/  IMAD.SHL.U32 R12, R2, 0x2, RZ ;  /* 0x00000002020c7824 */ /* 0x000fe200078e00ff */
[----:B0-----:R-:W-:Y:S01]  /*24e0*/  ISETP.GE.AND P0, PT, R13, R16, PT ;  /* 0x000000100d00720c */ /* 0x001fe20003f06270 */
[----:B------:R-:W-:Y:S01]  /*24f0*/  IMAD R26, R9, -0x2, R16 ;  /* 0xfffffffe091a7824 */ /* 0x000fe200078e0210 */
[C---:B------:R-:W-:Y:S01]  /*2500*/  IADD3 R25, -R6.reuse, UR6, R17 ;  /* 0x0000000606197c10 */ /* 0x040fe2000fffe111 */
[----:B------:R-:W-:Y:S01]  /*2510*/  IMAD.MOV.U32 R24, RZ, RZ, -0x1 ;  /* 0xffffffffff187424 */ /* 0x000fe200078e00ff */
[----:B------:R-:W-:Y:S01]  /*2520*/  ISETP.GE.OR P0, PT, R6, UR6, P0 ;  /* 0x0000000606007c0c */ /* 0x000fe20008706670 */
[----:B------:R-:W-:Y:S01]  /*2530*/  IMAD.IADD R26, R26, 0x1, -R13 ;  /* 0x000000011a1a7824 */ /* 0x000fe200078e0a0d */
[----:B------:R-:W-:-:S02]  /*2540*/  LOP3.LUT R33, R28, R7, R8, 0xfe, !PT ;  /* 0x000000071c217212 */ /* 0x000fc400078efe08 */
[----:B------:R-:W-:-:S09]  /*2550*/  LOP3.LUT R12, R13, 0x6, R12, 0xf8, !PT ;  /* 0x000000060d0c7812 */ /* 0x000fd200078ef80c */
[----:B------:R-:W-:Y:S05]  /*2560*/  @P0 BRA `(.L_x_31) ;  /* 0x0000002400b00947 */ /* 0x000fea0003800000 */
[----:B------:R-:W0:Y:S01]  /*2570*/  LDC.64 R30, c[0x0][0x5c8] ;  /* 0x00017200ff1e7b82 */ /* 0x000e220000000a00 */
[----:B------:R-:W-:Y:S01]  /*2580*/  SHF.R.S32.HI R16, RZ, 0x1f, R69 ;  /* 0x0000001fff107819 */ /* 0x000fe20000011445 */
[----:B------:R-:W-:Y:S01]  /*2590*/  ULDC.64 UR6, c[0x0][0x5d0] ;  /* 0x0001740000067ab9 */ /* 0x000fe20000000a00 */
[----:B------:R-:W-:Y:S01]  /*25a0*/  SHF.R.S32.HI R13, RZ, 0x1f, R12 ;  /* 0x0000001fff0d7819 */ /* 0x000fe2000001140c */
[----:B------:R-:W-:Y:S02]  /*25b0*/  BSSY B0, `(.L_x_31) ;  /* 0x0000267000007945 */ /* 0x000fe40003800000 */
[----:B------:R-:W-:-:S04]  /*25c0*/  IMAD R6, R16, UR6, RZ ;  /* 0x0000000610067c24 */ /* 0x000fc8000f8e02ff */
[C---:B------:R-:W-:Y:S02]  /*25d0*/  IMAD R9, R69.reuse, UR7, R6 ;  /* 0x0000000745097c24 */ /* 0x040fe4000f8e0206 */
[----:B------:R-:W-:Y:S01]  /*25e0*/  IMAD.WIDE.U32 R6, R69, UR6, R12 ;  /* 0x0000000645067c25 */ /* 0x000fe2000f8e000c */
[----:B------:R-:W-:-:S03]  /*25f0*/  ULDC.64 UR6, c[0x0][0x5c0] ;  /* 0x0001700000067ab9 */ /* 0x000fc60000000a00 */
[----:B------:R-:W-:Y:S02]  /*2600*/  IMAD.IADD R7, R7, 0x1, R9 ;  /* 0x0000000107077824 */ /* 0x000fe400078e0209 */
[----:B0-----:R-:W-:-:S04]  /*2610*/  IMAD R8, R29, R30, RZ ;  /* 0x0000001e1d087224 */ /* 0x001fc800078e02ff */
[C---:B------:R-:W-:Y:S02]  /*2620*/  IMAD R17, R33.reuse, R31, R8 ;  /* 0x0000001f21117224 */ /* 0x040fe400078e0208 */
[----:B------:R-:W-:-:S04]  /*2630*/  IMAD.WIDE.U32 R8, R33, R30, R6 ;  /* 0x0000001e21087225 */ /* 0x000fc800078e0006 */
[----:B------:R-:W-:Y:S01]  /*2640*/  IMAD.IADD R9, R9, 0x1, R17 ;  /* 0x0000000109097824 */ /* 0x000fe200078e0211 */
[----:B------:R-:W-:Y:S02]  /*2650*/  LEA R6, P0, R30, R8, 0x3 ;  /* 0x000000081e067211 */ /* 0x000fe400078018ff */
[----:B------:R-:W-:Y:S02]  /*2660*/  IADD3 R8, P1, R8, UR6, RZ ;  /* 0x0000000608087c10 */ /* 0x000fe4000ff3e0ff */
[----:B------:R-:W-:Y:S02]  /*2670*/  LEA.HI.X R7, R30, R9, R31, 0x3, P0 ;  /* 0x000000091e077211 */ /* 0x000fe400000f1c1f */
[----:B----45:R-:W-:Y:S02]  /*2680*/  FSETP.NEU.AND P0, PT, R10, RZ, PT ;  /* 0x000000ff0a00720b */ /* 0x030fe40003f0d000 */
[----:B------:R-:W-:Y:S02]  /*2690*/  IADD3 R6, P2, R6, UR6, RZ ;  /* 0x0000000606067c10 */ /* 0x000fe4000ff5e0ff */
[----:B------:R-:W-:-:S02]  /*26a0*/  IADD3.X R9, R9, UR7, RZ, P1, !PT ;  /* 0x0000000709097c10 */ /* 0x000fc40008ffe4ff */
[----:B------:R-:W-:-:S07]  /*26b0*/  IADD3.X R7, R7, UR7, RZ, P2, !PT ;  /* 0x0000000707077c10 */ /* 0x000fce00097fe4ff */
[----:B------:R-:W-:Y:S05]  /*26c0*/  @!P0 BRA `(.L_x_32) ;  /* 0x0000001c00148947 */ /* 0x000fea0003800000 */
[----:B------:R-:W-:Y:S01]  /*26d0*/  ULDC.64 UR6, c[0x0][0x5b8] ;  /* 0x00016e0000067ab9 */ /* 0x000fe20000000a00 */
[----:B------:R-:W-:Y:S01]  /*26e0*/  ISETP.GE.AND P0, PT, R26, 0x1, PT ;  /* 0x000000011a00780c */ /* 0x000fe20003f06270 */
[----:B------:R-:W-:Y:S01]  /*26f0*/  IMAD R30, R16, UR6, RZ ;  /* 0x00000006101e7c24 */ /* 0x000fe2000f8e02ff */
[----:B------:R-:W-:Y:S01]  /*2700*/  ULDC.64 UR10, c[0x0][0x5a8] ;  /* 0x00016a00000a7ab9 */ /* 0x000fe20000000a00 */
[----:B------:R-:W-:Y:S01]  /*2710*/  IMAD.WIDE.U32 R16, R69, UR6, R12 ;  /* 0x0000000645107c25 */ /* 0x000fe2000f8e000c */
[----:B------:R-:W-:Y:S01]  /*2720*/  ISETP.LT.OR P3, PT, R25, 0x1, !P0 ;  /* 0x000000011900780c */ /* 0x000fe20004761670 */
[----:B------:R-:W-:Y:S02]  /*2730*/  BSSY B1, `(.L_x_33) ;  /* 0x000000c000017945 */ /* 0x000fe40003800000 */
[----:B------:R-:W-:Y:S01]  /*2740*/  IMAD R69, R69, UR7, R30 ;  /* 0x0000000745457c24 */ /* 0x000fe2000f8e021e */
[----:B------:R-:W-:Y:S02]  /*2750*/  ULDC.64 UR6, c[0x0][0x5b0] ;  /* 0x00016c0000067ab9 */ /* 0x000fe40000000a00 */
[----:B------:R-:W-:-:S02]  /*2760*/  IMAD R27, R29, UR6, RZ ;  /* 0x000000061d1b7c24 */ /* 0x000fc4000f8e02ff */
[----:B------:R-:W-:Y:S02]  /*2770*/  IMAD.IADD R17, R17, 0x1, R69 ;  /* 0x0000000111117824 */ /* 0x000fe400078e0245 */
[C---:B------:R-:W-:Y:S02]  /*2780*/  IMAD R27, R33.reuse, UR7, R27 ;  /* 0x00000007211b7c24 */ /* 0x040fe4000f8e021b */
[----:B------:R-:W-:-:S03]  /*2790*/  IMAD.WIDE.U32 R12, R33, UR6, R16 ;  /* 0x00000006210c7c25 */ /* 0x000fc6000f8e0010 */
[----:B------:R-:W-:-:S04]  /*27a0*/  IADD3 R12, P1, R12, UR10, RZ ;  /* 0x0000000a0c0c7c10 */ /* 0x000fc8000ff3e0ff */
[--C-:B------:R-:W-:Y:S02]  /*27b0*/  IADD3.X R13, R13, UR11, R27.reuse, P1, !PT ;  /* 0x0000000b0d0d7c10 */ /* 0x100fe40008ffe41b */
[----:B------:R-:W-:Y:S01]  /*27c0*/  PRMT R27, RZ, 0x7610, R27 ;  /* 0x00007610ff1b7816 */ /* 0x000fe2000000001b */
[----:B------:R-:W-:Y:S06]  /*27d0*/  @P3 BRA `(.L_x_34) ;  /* 0x0000000000043947 */ /* 0x000fec0003800000 */
[----:B------:R0:W5:Y:S02]  /*27e0*/  LDG.E.U8 R27, desc[UR16][R12.64] ;  /* 0x000000100c1b7981 */ /* 0x000164000c1e1100 */
.L_x_34:
[----:B------:R-:W-:Y:S05]  /*27f0*/  BSYNC B1 ;  /* 0x0000000000017941 */ /* 0x000fea0003800000 */
.L_x_33:
[----:B-----5:R-:W-:Y:S01]  /*2800*/  LOP3.LUT R27, R27, 0xff, RZ, 0xc0, !PT ;  /* 0x000000ff1b1b7812 */ /* 0x020fe200078ec0ff */
[----:B------:R-:W-:Y:S01]  /*2810*/  BSSY B1, `(.L_x_35) ;  /* 0x000000c000017945 */ /* 0x000fe20003800000 */
[----:B------:R-:W-:Y:S02]  /*2820*/  ISETP.GE.AND P1, PT, R26, 0x2, PT ;  /* 0x000000021a00780c */ /* 0x000fe40003f26270 */
[----:B------:R-:W-:Y:S02]  /*2830*/  F2FP.F16.E5M2.UNPACK_B R27, R27 ;  /* 0x0000001bff1b723e */ /* 0x000fe400020004ff */
[----:B------:R-:W-:-:S03]  /*2840*/  ISETP.LT.OR P2, PT, R25, 0x1, !P1 ;  /* 0x000000011900780c */ /* 0x000fc60004f41670 */
[----:B------:R-:W-:-:S05]  /*2850*/  HADD2.F32 R27, -RZ, R27.H0_H0 ;  /* 0x2000001bff1b7230 */ /* 0x000fca0000004100 */
[----:B------:R-:W-:Y:S01]  /*2860*/  FMUL R30, R27, R10 ;  /* 0x0000000a1b1e7220 */ /* 0x000fe20000400000 */
[----:B------:R-:W-:-:S03]  /*2870*/  PRMT R27, RZ, 0x7610, R27 ;  /* 0x00007610ff1b7816 */ /* 0x000fc6000000001b */
[----:B--2---:R-:W-:-:S05]  /*2880*/  FFMA R30, R79, R3, R30 ;  /* 0x000000034f1e7223 */ /* 0x004fca000000001e */
[----:B------:R-:W-:-:S05]  /*2890*/  F2FP.SATFINITE.E5M2.F32.PACK_AB_MERGE_C R31, RZ, R30, RZ ;  /* 0x0000001eff1f723e */ /* 0x000fca00048060ff */
[----:B------:R1:W-:Y:S01]  /*28a0*/  @!P3 STG.E.U8 desc[UR16][R8.64], R31 ;  /* 0x0000001f0800b986 */ /* 0x0003e2000c101110 */
[----:B------:R-:W-:Y:S05]  /*28b0*/  @P2 BRA `(.L_x_36) ;  /* 0x0000000000042947 */ /* 0x000fea0003800000 */
[----:B------:R2:W5:Y:S02]  /*28c0*/  LDG.E.U8 R27, desc[UR16][R12.64+0x1] ;  /* 0x000001100c1b7981 */ /* 0x000564000c1e1100 */
.L_x_36:
[----:B------:R-:W-:Y:S05]  /*28d0*/  BSYNC B1 ;  /* 0x0000000000017941 */ /* 0x000fea0003800000 */
.L_x_35:
[----:B-----5:R-:W-:Y:S01]  /*28e0*/  LOP3.LUT R27, R27, 0xff, RZ, 0xc0, !PT ;  /* 0x000000ff1b1b7812 */ /* 0x020fe200078ec0ff */
[----:B------:R-:W-:Y:S01]  /*28f0*/  BSSY B1, `(.L_x_37) ;  /* 0x0000012000017945 */ /* 0x000fe20003800000 */
[----:B-1----:R-:W-:Y:S02]  /*2900*/  IADD3 R31, P3, R33, 0x8, RZ ;  /* 0x00000008211f7810 */ /* 0x002fe40007f7e0ff */
[----:B------:R-:W-:Y:S02]  /*2910*/  F2FP.F16.E5M2.UNPACK_B R27, R27 ;  /* 0x0000001bff1b723e */ /* 0x000fe400020004ff */
[----:B------:R-:W-:Y:S01]  /*2920*/  ISETP.LT.OR P0, PT, R25, 0x9, !P0 ;  /* 0x000000091900780c */ /* 0x000fe20004701670 */
[----:B------:R-:W-:Y:S02]  /*2930*/  IMAD.X R28, RZ, RZ, R29, P3 ;  /* 0x000000ffff1c7224 */ /* 0x000fe400018e061d */
[----:B------:R-:W-:Y:S02]  /*2940*/  HADD2.F32 R27, -RZ, R27.H0_H0 ;  /* 0x2000001bff1b7230 */ /* 0x000fe40000004100 */
[----:B------:R-:W-:-:S02]  /*2950*/  IMAD R28, R28, UR6, RZ ;  /* 0x000000061c1c7c24 */ /* 0x000fc4000f8e02ff */
[----:B------:R-:W-:-:S04]  /*2960*/  IMAD.WIDE.U32 R16, R31, UR6, R16 ;  /* 0x000000061f107c25 */ /* 0x000fc8000f8e0010 */
[----:B------:R-:W-:Y:S01]  /*2970*/  FMUL R27, R27, R10 ;  /* 0x0000000a1b1b7220 */ /* 0x000fe20000400000 */
[----:B------:R-:W-:-:S03]  /*2980*/  IMAD R31, R31, UR7, R28 ;  /* 0x000000071f1f7c24 */ /* 0x000fc6000f8e021c */
[----:B------:R-:W-:Y:S01]  /*2990*/  FFMA R27, R78, R3, R27 ;  /* 0x000000034e1b7223 */ /* 0x000fe2000000001b */
[----:B------:R-:W-:-:S04]  /*29a0*/  IADD3 R16, P3, R16, UR10, RZ ;  /* 0x0000000a10107c10 */ /* 0x000fc8000ff7e0ff */
[----:B------:R-:W-:Y:S02]  /*29b0*/  F2FP.SATFINITE.E5M2.F32.PACK_AB_MERGE_C R29, RZ, R27, RZ ;  /* 0x0000001bff1d723e */ /* 0x000fe400048060ff */
[----:B------:R-:W-:Y:S02]  /*29c0*/  IADD3.X R17, R17, UR11, R31, P3, !PT ;  /* 0x0000000b11117c10 */ /* 0x000fe40009ffe41f */
[----:B------:R-:W-:Y:S01]  /*29d0*/  PRMT R27, RZ, 0x7610, R27 ;  /* 0x00007610ff1b7816 */ /* 0x000fe2000000001b */
[----:B------:R1:W-:Y:S01]  /*29e0*/  @!P2 STG.E.U8 desc[UR16][R8.64+0x1], R29 ;  /* 0x0000011d0800a986 */ /* 0x0003e2000c101110 */
[----:B------:R-:W-:Y:S05]  /*29f0*/  @P0 BRA `(.L_x_38) ;  /* 0x0000000000040947 */ /* 0x000fea0003800000 */
[----:B------:R3:W5:Y:S02]  /*2a00*/  LDG.E.U8 R27, desc[UR16][R16.64] ;  /* 0x00000010101b7981 */ /* 0x000764000c1e1100 */
.L_x_38:
[----:B------:R-:W-:Y:S05]  /*2a10*/  BSYNC B1 ;  /* 0x0000000000017941 */ /* 0x000fea0003800000 */
.L_x_37:
[----:B-----5:R-:W-:Y:S01]  /*2a20*/  LOP3.LUT R27, R27, 0xff, RZ, 0xc0, !PT ;  /* 0x000000ff1b1b7812 */ /* 0x020fe200078ec0ff */
[----:B------:R-:W-:Y:S01]  /*2a30*/  BSSY B1, `(.L_x_39) ;  /* 0x000000b000017945 */ /* 0x000fe20003800000 */
[----:B------:R-:W-:Y:S02]  /*2a40*/  ISETP.LT.OR P1, PT, R25, 0x9, !P1 ;  /* 0x000000091900780c */ /* 0x000fe40004f21670 */
[----:B------:R-:W-:-:S05]  /*2a50*/  F2FP.F16.E5M2.UNPACK_B R27, R27 ;  /* 0x0000001bff1b723e */ /* 0x000fca00020004ff */
[----:B------:R-:W-:-:S05]  /*2a60*/  HADD2.F32 R27, -RZ, R27.H0_H0 ;  /* 0x2000001bff1b7230 */ /* 0x000fca0000004100 */
[----:B------:R-:W-:Y:S01]  /*2a70*/  FMUL R28, R27, R10 ;  /* 0x0000000a1b1c7220 */ /* 0x000fe20000400000 */
[----:B------:R-:W-:-:S03]  /*2a80*/  PRMT R27, RZ, 0x7610, R27 ;  /* 0x00007610ff1b7816 */ /* 0x000fc6000000001b */
[----:B------:R-:W-:-:S05]  /*2a90*/  FFMA R28, R77, R3, R28 ;  /* 0x000000034d1c7223 */ /* 0x000fca000000001c */
[----:B-1----:R-:W-:-:S05]  /*2aa0*/  F2FP.SATFINITE.E5M2.F32.PACK_AB_MERGE_C R29, RZ, R28, RZ ;  /* 0x0000001cff1d723e */ /* 0x002fca00048060ff */
[----:B------:R1:W-:Y:S01]  /*2ab0*/  @!P0 STG.E.U8 desc[UR16][R6.64], R29 ;  /* 0x0000001d06008986 */ /* 0x0003e2000c101110 */
[----:B------:R-:W-:Y:S05]  /*2ac0*/  @P1 BRA `(.L_x_40) ;  /* 0x0000000000041947 */ /* 0x000fea0003800000 */
[----:B------:R4:W5:Y:S02]  /*2ad0*/  LDG.E.U8 R27, desc[UR16][R16.64+0x1] ;  /* 0x00000110101b7981 */ /* 0x000964000c1e1100 */
.L_x_40:
[----:B------:R-:W-:Y:S05]  /*2ae0*/  BSYNC B1 ;  /* 0x0000000000017941 */ /* 0x000fea0003800000 */
.L_x_39:
[----:B-----5:R-:W-:Y:S01]  /*2af0*/  LOP3.LUT R27, R27, 0xff, RZ, 0xc0, !PT ;  /* 0x000000ff1b1b7812 */ /* 0x020fe200078ec0ff */
[----:B------:R-:W-:Y:S01]  /*2b00*/  BSSY B1, `(.L_x_41) ;  /* 0x000000c000017945 */ /* 0x000fe20003800000 */
[----:B------:R-:W-:Y:S02]  /*2b10*/  ISETP.GE.AND P0, PT, R26, 0x9, PT ;  /* 0x000000091a00780c */ /* 0x000fe40003f06270 */
[----:B------:R-:W-:Y:S02]  /*2b20*/  F2FP.F16.E5M2.UNPACK_B R27, R27 ;  /* 0x0000001bff1b723e */ /* 0x000fe400020004ff */
[----:B------:R-:W-:-:S03]  /*2b30*/  ISETP.LT.OR P2, PT, R25, 0x1, !P0 ;  /* 0x000000011900780c */ /* 0x000fc60004741670 */
[----:B------:R-:W-:-:S05]  /*2b40*/  HADD2.F32 R27, -RZ, R27.H0_H0 ;  /* 0x2000001bff1b7230 */ /* 0x000fca0000004100 */
[----:B------:R-:W-:-:S04]  /*2b50*/  FMUL R27, R27, R10 ;  /* 0x0000000a1b1b7220 */ /* 0x000fc80000400000 */
[----:B------:R-:W-:-:S05]  /*2b60*/  FFMA R27, R76, R3, R27 ;  /* 0x000000034c1b7223 */ /* 0x000fca000000001b */
[----:B-1----:R-:W-:Y:S02]  /*2b70*/  F2FP.SATFINITE.E5M2.F32.PACK_AB_MERGE_C R29, RZ, R27, RZ ;  /* 0x0000001bff1d723e */ /* 0x002fe400048060ff */
[----:B------:R-:W-:-:S03]  /*2b80*/  PRMT R27, RZ, 0x7610, R27 ;  /* 0x00007610ff1b7816 */ /* 0x000fc6000000001b */
[----:B------:R1:W-:Y:S01]  /*2b90*/  @!P1 STG.E.U8 desc[UR16][R6.64+0x1], R29 ;  /* 0x0000011d06009986 */ /* 0x0003e2000c101110 */
[----:B------:R-:W-:Y:S05]  /*2ba0*/  @P2 BRA `(.L_x_42) ;  /* 0x0000000000042947 */ /* 0x000fea0003800000 */
[----:B------:R0:W5:Y:S02]  /*2bb0*/  LDG.E.U8 R27, desc[UR16][R12.64+0x8] ;  /* 0x000008100c1b7981 */ /* 0x000164000c1e1100 */
.L_x_42:
[----:B------:R-:W-:Y:S05]  /*2bc0*/  BSYNC B1 ;  /* 0x0000000000017941 */ /* 0x000fea0003800000 */
.L_x_41:
        /* <DEDUP_REMOVED lines=13> */
.L_x_44:
[----:B------:R-:W-:Y:S05]  /*2ca0*/  BSYNC B1 ;  /* 0x0000000000017941 */ /* 0x000fea0003800000 */
.L_x_43:
[----:B-----5:R-:W-:Y:S01]  /*2cb0*/  LOP3.LUT R27, R27, 0xff, RZ, 0xc0, !PT ;  /* 0x000000ff1b1b7812 */ /* 0x020fe200078ec0ff */
[----:B------:R-:W-:Y:S01]  /*2cc0*/  BSSY B1, `(.L_x_45) ;  /* 0x000000b000017945 */ /* 0x000fe20003800000 */
[----:B------:R-:W-:Y:S02]  /*2cd0*/  ISETP.LT.OR P0, PT, R25, 0x9, !P0 ;  /* 0x000000091900780c */ /* 0x000fe40004701670 */
[----:B------:R-:W-:-:S05]  /*2ce0*/  F2FP.F16.E5M2.UNPACK_B R27, R27 ;  /* 0x0000001bff1b723e */ /* 0x000fca00020004ff */
        /* <DEDUP_REMOVED lines=8> */
.L_x_46:
[----:B------:R-:W-:Y:S05]  /*2d70*/  BSYNC B1 ;  /* 0x0000000000017941 */ /* 0x000fea0003800000 */
.L_x_45:
        /* <DEDUP_REMOVED lines=12> */
.L_x_48:
[----:B------:R-:W-:Y:S05]  /*2e40*/  BSYNC B1 ;  /* 0x0000000000017941 */ /* 0x000fea0003800000 */
.L_x_47:
        /* <DEDUP_REMOVED lines=13> */
.L_x_50:
[----:B------:R-:W-:Y:S05]  /*2f20*/  BSYNC B1 ;  /* 0x0000000000017941 */ /* 0x000fea0003800000 */
.L_x_49:
        /* <DEDUP_REMOVED lines=13> */
.L_x_52:
[----:B------:R-:W-:Y:S05]  /*3000*/  BSYNC B1 ;  /* 0x0000000000017941 */ /* 0x000fea0003800000 */
.L_x_51:
        /* <DEDUP_REMOVED lines=12> */
.L_x_54:
[----:B------:R-:W-:Y:S05]  /*30d0*/  BSYNC B1 ;  /* 0x0000000000017941 */ /* 0x000fea0003800000 */
.L_x_53:
        /* <DEDUP_REMOVED lines=12> */
.L_x_56:
[----:B------:R-:W-:Y:S05]  /*31a0*/  BSYNC B1 ;  /* 0x0000000000017941 */ /* 0x000fea0003800000 */
.L_x_55:
        /* <DEDUP_REMOVED lines=13> */
.L_x_58:
[----:B------:R-:W-:Y:S05]  /*3280*/  BSYNC B1 ;  /* 0x0000000000017941 */ /* 0x000fea0003800000 */
.L_x_57:
        /* <DEDUP_REMOVED lines=13> */
.L_x_60:
[----:B------:R-:W-:Y:S05]  /*3360*/  BSYNC B1 ;  /* 0x0000000000017941 */ /* 0x000fea0003800000 */
.L_x_59:
        /* <DEDUP_REMOVED lines=12> */
.L_x_62:
[----:B------:R-:W-:Y:S05]  /*3430*/  BSYNC B1 ;  /* 0x0000000000017941 */ /* 0x000fea0003800000 */
.L_x_61:
        /* <DEDUP_REMOVED lines=12> */
.L_x_64:
[----:B------:R-:W-:Y:S05]  /*3500*/  BSYNC B1 ;  /* 0x0000000000017941 */ /* 0x000fea0003800000 */
.L_x_63:
        /* <DEDUP_REMOVED lines=13> */
.L_x_66:
[----:B------:R-:W-:Y:S05]  /*35e0*/  BSYNC B1 ;  /* 0x0000000000017941 */ /* 0x000fea0003800000 */
.L_x_65:
        /* <DEDUP_REMOVED lines=13> */
.L_x_68:
[----:B------:R-:W-:Y:S05]  /*36c0*/  BSYNC B1 ;  /* 0x0000000000017941 */ /* 0x000fea0003800000 */
.L_x_67:
        /* <DEDUP_REMOVED lines=12> */
.L_x_70:
[----:B------:R-:W-:Y:S05]  /*3790*/  BSYNC B1 ;  /* 0x0000000000017941 */ /* 0x000fea0003800000 */
.L_x_69:
        /* <DEDUP_REMOVED lines=12> */
.L_x_72:
[----:B------:R-:W-:Y:S05]  /*3860*/  BSYNC B1 ;  /* 0x0000000000017941 */ /* 0x000fea0003800000 */
.L_x_71:
        /* <DEDUP_REMOVED lines=13> */
.L_x_74:
[----:B------:R-:W-:Y:S05]  /*3940*/  BSYNC B1 ;  /* 0x0000000000017941 */ /* 0x000fea0003800000 */
.L_x_73:
        /* <DEDUP_REMOVED lines=13> */
.L_x_76:
[----:B------:R-:W-:Y:S05]  /*3a20*/  BSYNC B1 ;  /* 0x0000000000017941 */ /* 0x000fea0003800000 */
.L_x_75:
        /* <DEDUP_REMOVED lines=12> */
.L_x_78:
[----:B------:R-:W-:Y:S05]  /*3af0*/  BSYNC B1 ;  /* 0x0000000000017941 */ /* 0x000fea0003800000 */
.L_x_77:
[----:B-----5:R-:W-:Y:S01]  /*3b00*/  LOP3.LUT R27, R27, 0xff, RZ, 0xc0, !PT ;  /* 0x000000ff1b1b7812 */ /* 0x020fe200078ec0ff */
[----:B------:R-:W-:Y:S01]  /*3b10*/  BSSY B1, `(.L_x_79) ;  /* 0x000000b000017945 */ /* 0x000fe20003800000 */
[----:B------:R-:W-:Y:S02]  /*3b20*/  ISETP.LT.OR P1, PT, R25, 0x9, !P1 ;  /* 0x000000091900780c */ /* 0x000fe40004f21670 */
[----:B------:R-:W-:-:S05]  /*3b30*/  F2FP.F16.E5M2.UNPACK_B R27, R27 ;  /* 0x0000001bff1b723e */ /* 0x000fca00020004ff */
[----:B------:R-:W-:-:S05]  /*3b40*/  HADD2.F32 R27, -RZ, R27.H0_H0 ;  /* 0x2000001bff1b7230 */ /* 0x000fca0000004100 */
[----:B------:R-:W-:-:S04]  /*3b50*/  FMUL R28, R27, R10 ;  /* 0x0000000a1b1c7220 */ /* 0x000fc80000400000 */
[----:B------:R-:W-:Y:S01]  /*3b60*/  FFMA R28, R23, R3, R28 ;  /* 0x00000003171c7223 */ /* 0x000fe2000000001c */
[----:B------:R-:W-:-:S04]  /*3b70*/  PRMT R23, RZ, 0x7610, R23 ;  /* 0x00007610ff177816 */ /* 0x000fc80000000017 */
[----:B------:R-:W-:-:S05]  /*3b80*/  F2FP.SATFINITE.E5M2.F32.PACK_AB_MERGE_C R27, RZ, R28, RZ ;  /* 0x0000001cff1b723e */ /* 0x000fca00048060ff */
[----:B------:R0:W-:Y:S01]  /*3b90*/  @!P0 STG.E.U8 desc[UR16][R6.64+0x28], R27 ;  /* 0x0000281b06008986 */ /* 0x0001e2000c101110 */
[----:B------:R-:W-:Y:S05]  /*3ba0*/  @P1 BRA `(.L_x_80) ;  /* 0x0000000000041947 */ /* 0x000fea0003800000 */
[----:B------:R0:W5:Y:S02]  /*3bb0*/  LDG.E.U8 R23, desc[UR16][R16.64+0x29] ;  /* 0x0000291010177981 */ /* 0x000164000c1e1100 */
.L_x_80:
[----:B------:R-:W-:Y:S05]  /*3bc0*/  BSYNC B1 ;  /* 0x0000000000017941 */ /* 0x000fea0003800000 */
.L_x_79:
        /* <DEDUP_REMOVED lines=8> */
[----:B0-----:R-:W-:Y:S02]  /*3c50*/  F2FP.SATFINITE.E5M2.F32.PACK_AB_MERGE_C R27, RZ, R23, RZ ;  /* 0x00000017ff1b723e */ /* 0x001fe400048060ff */
[----:B------:R-:W-:-:S03]  /*3c60*/  PRMT R23, RZ, 0x7610, R23 ;  /* 0x00007610ff177816 */ /* 0x000fc60000000017 */
[----:B------:R0:W-:Y:S01]  /*3c70*/  @!P1 STG.E.U8 desc[UR16][R6.64+0x29], R27 ;  /* 0x0000291b06009986 */ /* 0x0001e2000c101110 */
[----:B------:R-:W-:Y:S05]  /*3c80*/  @P2 BRA `(.L_x_82) ;  /* 0x0000000000042947 */ /* 0x000fea0003800000 */
[----:B------:R0:W5:Y:S02]  /*3c90*/  LDG.E.U8 R23, desc[UR16][R12.64+0x30] ;  /* 0x000030100c177981 */ /* 0x000164000c1e1100 */
.L_x_82:
[----:B------:R-:W-:Y:S05]  /*3ca0*/  BSYNC B1 ;  /* 0x0000000000017941 */ /* 0x000fea0003800000 */
.L_x_81:
[----:B-----5:R-:W-:Y:S01]  /*3cb0*/  LOP3.LUT R23, R23, 0xff, RZ, 0xc0, !PT ;  /* 0x000000ff17177812 */ /* 0x020fe200078ec0ff */
[----:B------:R-:W-:Y:S01]  /*3cc0*/  BSSY B1, `(.L_x_83) ;  /* 0x000000c000017945 */ /* 0x000fe20003800000 */
[----:B------:R-:W-:Y:S02]  /*3cd0*/  ISETP.GE.AND P1, PT, R26, 0x32, PT ;  /* 0x000000321a00780c */ /* 0x000fe40003f26270 */
[----:B------:R-:W-:Y:S02]  /*3ce0*/  F2FP.F16.E5M2.UNPACK_B R23, R23 ;  /* 0x00000017ff17723e */ /* 0x000fe400020004ff */
[----:B------:R-:W-:-:S03]  /*3cf0*/  ISETP.LT.OR P3, PT, R25, 0x1, !P1 ;  /* 0x000000011900780c */ /* 0x000fc60004f61670 */
        /* <DEDUP_REMOVED lines=8> */
.L_x_84:
[----:B------:R-:W-:Y:S05]  /*3d80*/  BSYNC B1 ;  /* 0x0000000000017941 */ /* 0x000fea0003800000 */
.L_x_83:
[----:B-----5:R-:W-:Y:S01]  /*3d90*/  LOP3.LUT R21, R21, 0xff, RZ, 0xc0, !PT ;  /* 0x000000ff15157812 */ /* 0x020fe200078ec0ff */
[----:B------:R-:W-:Y:S01]  /*3da0*/  BSSY B1, `(.L_x_85) ;  /* 0x000000b000017945 */ /* 0x000fe20003800000 */
[----:B------:R-:W-:Y:S02]  /*3db0*/  ISETP.LT.OR P0, PT, R25, 0x9, !P0 ;  /* 0x000000091900780c */ /* 0x000fe40004701670 */
[----:B------:R-:W-:-:S05]  /*3dc0*/  F2FP.F16.E5M2.UNPACK_B R21, R21 ;  /* 0x00000015ff15723e */ /* 0x000fca00020004ff */
        /* <DEDUP_REMOVED lines=8> */
.L_x_86:
[----:B------:R-:W-:Y:S05]  /*3e50*/  BSYNC B1 ;  /* 0x0000000000017941 */ /* 0x000fea0003800000 */
.L_x_85:
        /* <DEDUP_REMOVED lines=12> */
.L_x_88:
[----:B------:R-:W-:Y:S05]  /*3f20*/  BSYNC B1 ;  /* 0x0000000000017941 */ /* 0x000fea0003800000 */
.L_x_87:
        /* <DEDUP_REMOVED lines=13> */
.L_x_90:
[----:B------:R-:W-:Y:S05]  /*4000*/  BSYNC B1 ;  /* 0x0000000000017941 */ /* 0x000fea0003800000 */
.L_x_89:
        /* <DEDUP_REMOVED lines=13> */
.L_x_92:
[----:B------:R-:W-:Y:S05]  /*40e0*/  BSYNC B1 ;  /* 0x0000000000017941 */ /* 0x000fea0003800000 */
.L_x_91:
[----:B-----5:R-:W-:Y:S01]  /*40f0*/  LOP3.LUT R15, R15, 0xff, RZ, 0xc0, !PT ;  /* 0x000000ff0f0f7812 */ /* 0x020fe200078ec0ff */
[----:B------:R-:W-:Y:S01]  /*4100*/  BSSY B1, `(.L_x_93) ;  /* 0x000000b000017945 */ /* 0x000fe20003800000 */
[----:B------:R-:W-:Y:S02]  /*4110*/  ISETP.LT.OR P0, PT, R25, 0x9, !P0 ;  /* 0x000000091900780c */ /* 0x000fe40004701670 */
[----:B------:R-:W-:Y:S02]  /*4120*/  F2FP.F16.E5M2.UNPACK_B R15, R15 ;  /* 0x0000000fff0f723e */ /* 0x000fe400020004ff */
[----:B0-2---:R-:W-:-:S03]  /*4130*/  PRMT R12, RZ, 0x7610, R12 ;  /* 0x00007610ff0c7816 */ /* 0x005fc6000000000c */
[----:B------:R-:W-:-:S05]  /*4140*/  HADD2.F32 R15, -RZ, R15.H0_H0 ;  /* 0x2000000fff0f7230 */ /* 0x000fca0000004100 */
[----:B------:R-:W-:-:S04]  /*4150*/  FMUL R15, R15, R10 ;  /* 0x0000000a0f0f7220 */ /* 0x000fc80000400000 */
[----:B------:R-:W-:-:S05]  /*4160*/  FFMA R15, R18, R3, R15 ;  /* 0x00000003120f7223 */ /* 0x000fca000000000f */
[----:B------:R-:W-:-:S05]  /*4170*/  F2FP.SATFINITE.E5M2.F32.PACK_AB_MERGE_C R15, RZ, R15, RZ ;  /* 0x0000000fff0f723e */ /* 0x000fca00048060ff */
[----:B------:R0:W-:Y:S01]  /*4180*/  @!P3 STG.E.U8 desc[UR16][R8.64+0x39], R15 ;  /* 0x0000390f0800b986 */ /* 0x0001e2000c101110 */
[----:B------:R-:W-:Y:S05]  /*4190*/  @P0 BRA `(.L_x_94) ;  /* 0x0000000000040947 */ /* 0x000fea0003800000 */
[----:B------:R2:W5:Y:S02]  /*41a0*/  LDG.E.U8 R12, desc[UR16][R16.64+0x38] ;  /* 0x00003810100c7981 */ /* 0x000564000c1e1100 */
.L_x_94:
[----:B------:R-:W-:Y:S05]  /*41b0*/  BSYNC B1 ;  /* 0x0000000000017941 */ /* 0x000fea0003800000 */
.L_x_93:
[----:B-----5:R-:W-:Y:S01]  /*41c0*/  LOP3.LUT R12, R12, 0xff, RZ, 0xc0, !PT ;  /* 0x000000ff0c0c7812 */ /* 0x020fe200078ec0ff */
[----:B------:R-:W-:Y:S01]  /*41d0*/  BSSY B1, `(.L_x_95) ;  /* 0x000000b000017945 */ /* 0x000fe20003800000 */
[----:B------:R-:W-:Y:S02]  /*41e0*/  ISETP.LT.OR P1, PT, R25, 0x9, !P1 ;  /* 0x000000091900780c */ /* 0x000fe40004f21670 */
[----:B------:R-:W-:-:S05]  /*41f0*/  F2FP.F16.E5M2.UNPACK_B R12, R12 ;  /* 0x0000000cff0c723e */ /* 0x000fca00020004ff */
[----:B01----:R-:W-:-:S05]  /*4200*/  HADD2.F32 R9, -RZ, R12.H0_H0 ;  /* 0x2000000cff097230 */ /* 0x003fca0000004100 */
[----:B------:R-:W-:-:S04]  /*4210*/  FMUL R8, R9, R10 ;  /* 0x0000000a09087220 */ /* 0x000fc80000400000 */
[----:B------:R-:W-:-:S05]  /*4220*/  FFMA R8, R11, R3, R8 ;  /* 0x000000030b087223 */ /* 0x000fca0000000008 */
[----:B------:R-:W-:Y:S02]  /*4230*/  F2FP.SATFINITE.E5M2.F32.PACK_AB_MERGE_C R9, RZ, R8, RZ ;  /* 0x00000008ff09723e */ /* 0x000fe400048060ff */
[----:B------:R-:W-:-:S03]  /*4240*/  PRMT R8, RZ, 0x7610, R8 ;  /* 0x00007610ff087816 */ /* 0x000fc60000000008 */
[----:B------:R0:W-:Y:S01]  /*4250*/  @!P0 STG.E.U8 desc[UR16][R6.64+0x38], R9 ;  /* 0x0000380906008986 */ /* 0x0001e2000c101110 */
[----:B------:R-:W-:Y:S05]  /*4260*/  @P1 BRA `(.L_x_96) ;  /* 0x0000000000041947 */ /* 0x000fea0003800000 */
[----:B------:R1:W5:Y:S02]  /*4270*/  LDG.E.U8 R8, desc[UR16][R16.64+0x39] ;  /* 0x0000391010087981 */ /* 0x000364000c1e1100 */
.L_x_96:
[----:B------:R-:W-:Y:S05]  /*4280*/  BSYNC B1 ;  /* 0x0000000000017941 */ /* 0x000fea0003800000 */
.L_x_95:
[----:B------:R-:W-:Y:S05]  /*4290*/  @P1 BRA `(.L_x_97) ;  /* 0x0000000800601947 */ /* 0x000fea0003800000 */
[----:B-----5:R-:W-:-:S04]  /*42a0*/  LOP3.LUT R8, R8, 0xff, RZ, 0xc0, !PT ;  /* 0x000000ff08087812 */ /* 0x020fc800078ec0ff */
[----:B------:R-:W-:-:S05]  /*42b0*/  F2FP.F16.E5M2.UNPACK_B R8, R8 ;  /* 0x00000008ff08723e */ /* 0x000fca00020004ff */
[----:B0-----:R-:W-:-:S05]  /*42c0*/  HADD2.F32 R9, -RZ, R8.H0_H0 ;  /* 0x20000008ff097230 */ /* 0x001fca0000004100 */
[----:B------:R-:W-:-:S04]  /*42d0*/  FMUL R9, R9, R10 ;  /* 0x0000000a09097220 */ /* 0x000fc80000400000 */
[----:B------:R-:W-:-:S05]  /*42e0*/  FFMA R9, R14, R3, R9 ;  /* 0x000000030e097223 */ /* 0x000fca0000000009 */
[----:B------:R-:W-:-:S05]  /*42f0*/  F2FP.SATFINITE.E5M2.F32.PACK_AB_MERGE_C R9, RZ, R9, RZ ;  /* 0x00000009ff09723e */ /* 0x000fca00048060ff */
[----:B------:R0:W-:Y:S01]  /*4300*/  STG.E.U8 desc[UR16][R6.64+0x39], R9 ;  /* 0x0000390906007986 */ /* 0x0001e2000c101110 */
[----:B------:R-:W-:Y:S05]  /*4310*/  BRA `(.L_x_97) ;  /* 0x0000000800407947 */ /* 0x000fea0003800000 */
.L_x_32:
[C---:B------:R-:W-:Y:S01]  /*4320*/  ISETP.GE.AND P3, PT, R26.reuse, 0x1, PT ;  /* 0x000000011a00780c */ /* 0x040fe20003f66270 */
[-C--:B--2---:R-:W-:Y:S01]  /*4330*/  FMUL R79, R79, R3.reuse ;  /* 0x000000034f4f7220 */ /* 0x084fe20000400000 */
[----:B------:R-:W-:Y:S01]  /*4340*/  ISETP.GE.AND P0, PT, R26, 0x2, PT ;  /* 0x000000021a00780c */ /* 0x000fe20003f06270 */
[-C--:B------:R-:W-:Y:S01]  /*4350*/  FMUL R78, R78, R3.reuse ;  /* 0x000000034e4e7220 */ /* 0x080fe20000400000 */
[----:B------:R-:W-:Y:S01]  /*4360*/  ISETP.LT.OR P1, PT, R25, 0x1, !P3 ;  /* 0x000000011900780c */ /* 0x000fe20005f21670 */
[-C--:B------:R-:W-:Y:S01]  /*4370*/  FMUL R77, R77, R3.reuse ;  /* 0x000000034d4d7220 */ /* 0x080fe20000400000 */
[C---:B------:R-:W-:Y:S01]  /*4380*/  ISETP.LT.OR P2, PT, R25.reuse, 0x1, !P0 ;  /* 0x000000011900780c */ /* 0x040fe20004741670 */
[-C--:B------:R-:W-:Y:S01]  /*4390*/  FMUL R76, R76, R3.reuse ;  /* 0x000000034c4c7220 */ /* 0x080fe20000400000 */
[----:B------:R-:W-:Y:S01]  /*43a0*/  ISETP.LT.OR P3, PT, R25, 0x9, !P3 ;  /* 0x000000091900780c */ /* 0x000fe20005f61670 */
[----:B------:R-:W-:Y:S01]  /*43b0*/  FMUL R75, R75, R3 ;  /* 0x000000034b4b7220 */ /* 0x000fe20000400000 */
[----:B------:R-:W-:Y:S01]  /*43c0*/  F2FP.SATFINITE.E5M2.F32.PACK_AB_MERGE_C R79, RZ, R79, RZ ;  /* 0x0000004fff4f723e */ /* 0x000fe200048060ff */
[-C--:B------:R-:W-:Y:S01]  /*43d0*/  FMUL R74, R74, R3.reuse ;  /* 0x000000034a4a7220 */ /* 0x080fe20000400000 */
[----:B------:R-:W-:Y:S01]  /*43e0*/  F2FP.SATFINITE.E5M2.F32.PACK_AB_MERGE_C R13, RZ, R78, RZ ;  /* 0x0000004eff0d723e */ /* 0x000fe200048060ff */
[----:B------:R-:W-:Y:S01]  /*43f0*/  FMUL R73, R73, R3 ;  /* 0x0000000349497220 */ /* 0x000fe20000400000 */
[----:B------:R-:W-:Y:S01]  /*4400*/  F2FP.SATFINITE.E5M2.F32.PACK_AB_MERGE_C R77, RZ, R77, RZ ;  /* 0x0000004dff4d723e */ /* 0x000fe200048060ff */
[-C--:B------:R-:W-:Y:S01]  /*4410*/  FMUL R72, R72, R3.reuse ;  /* 0x0000000348487220 */ /* 0x080fe20000400000 */
[----:B------:R-:W-:Y:S01]  /*4420*/  ISETP.LT.OR P0, PT, R25, 0x9, !P0 ;  /* 0x000000091900780c */ /* 0x000fe20004701670 */
[----:B------:R-:W-:Y:S01]  /*4430*/  @!P1 STG.E.U8 desc[UR16][R8.64], R79 ;  /* 0x0000004f08009986 */ /* 0x000fe2000c101110 */
[C---:B------:R-:W-:Y:S01]  /*4440*/  ISETP.GE.AND P1, PT, R26.reuse, 0x9, PT ;  /* 0x000000091a00780c */ /* 0x040fe20003f26270 */
[----:B------:R-:W-:Y:S01]  /*4450*/  FMUL R71, R71, R3 ;  /* 0x0000000347477220 */ /* 0x000fe20000400000 */
[----:B------:R-:W-:Y:S01]  /*4460*/  F2FP.SATFINITE.E5M2.F32.PACK_AB_MERGE_C R75, RZ, R75, RZ ;  /* 0x0000004bff4b723e */ /* 0x000fe200048060ff */
[----:B------:R0:W-:Y:S01]  /*4470*/  @!P2 STG.E.U8 desc[UR16][R8.64+0x1], R13 ;  /* 0x0000010d0800a986 */ /* 0x0001e2000c101110 */
[----:B------:R-:W-:Y:S01]  /*4480*/  ISETP.GE.AND P2, PT, R26, 0xa, PT ;  /* 0x0000000a1a00780c */ /* 0x000fe20003f46270 */
[-C--:B------:R-:W-:Y:S01]  /*4490*/  FMUL R70, R70, R3.reuse ;  /* 0x0000000346467220 */ /* 0x080fe20000400000 */
[----:B------:R-:W-:Y:S01]  /*44a0*/  F2FP.SATFINITE.E5M2.F32.PACK_AB_MERGE_C R17, RZ, R74, RZ ;  /* 0x0000004aff11723e */ /* 0x000fe200048060ff */
[----:B------:R-:W-:Y:S01]  /*44b0*/  @!P3 STG.E.U8 desc[UR16][R6.64], R77 ;  /* 0x0000004d0600b986 */ /* 0x000fe2000c101110 */
[C---:B------:R-:W-:Y:S01]  /*44c0*/  ISETP.LT.OR P3, PT, R25.reuse, 0x1, !P1 ;  /* 0x000000011900780c */ /* 0x040fe20004f61670 */
[-C--:B------:R-:W-:Y:S01]  /*44d0*/  FMUL R68, R68, R3.reuse ;  /* 0x0000000344447220 */ /* 0x080fe20000400000 */
[----:B------:R-:W-:Y:S01]  /*44e0*/  ISETP.LT.OR P5, PT, R25, 0x1, !P2 ;  /* 0x000000011900780c */ /* 0x000fe200057a1670 */
[-C--:B------:R-:W-:Y:S01]  /*44f0*/  FMUL R67, R67, R3.reuse ;  /* 0x0000000343437220 */ /* 0x080fe20000400000 */
[----:B------:R-:W-:Y:S01]  /*4500*/  ISETP.LT.OR P1, PT, R25, 0x9, !P1 ;  /* 0x000000091900780c */ /* 0x000fe20004f21670 */
[----:B------:R-:W-:Y:S01]  /*4510*/  FMUL R65, R65, R3 ;  /* 0x0000000341417220 */ /* 0x000fe20000400000 */
[----:B------:R-:W-:Y:S01]  /*4520*/  F2FP.SATFINITE.E5M2.F32.PACK_AB_MERGE_C R73, RZ, R73, RZ ;  /* 0x00000049ff49723e */ /* 0x000fe200048060ff */
[-C--:B------:R-:W-:Y:S01]  /*4530*/  FMUL R66, R66, R3.reuse ;  /* 0x0000000342427220 */ /* 0x080fe20000400000 */
[----:B0-----:R-:W-:Y:S01]  /*4540*/  F2FP.SATFINITE.E5M2.F32.PACK_AB_MERGE_C R13, RZ, R76, RZ ;  /* 0x0000004cff0d723e */ /* 0x001fe200048060ff */
[-C--:B------:R-:W-:Y:S01]  /*4550*/  FMUL R64, R64, R3.reuse ;  /* 0x0000000340407220 */ /* 0x080fe20000400000 */
[----:B------:R-:W-:Y:S01]  /*4560*/  ISETP.LT.OR P2, PT, R25, 0x9, !P2 ;  /* 0x000000091900780c */ /* 0x000fe20005741670 */
[-C--:B------:R-:W-:Y:S01]  /*4570*/  FMUL R63, R63, R3.reuse ;  /* 0x000000033f3f7220 */ /* 0x080fe20000400000 */
[----:B------:R-:W-:Y:S01]  /*4580*/  F2FP.SATFINITE.E5M2.F32.PACK_AB_MERGE_C R27, RZ, R72, RZ ;  /* 0x00000048ff1b723e */ /* 0x000fe200048060ff */
[----:B------:R0:W-:Y:S01]  /*4590*/  @!P0 STG.E.U8 desc[UR16][R6.64+0x1], R13 ;  /* 0x0000010d06008986 */ /* 0x0001e2000c101110 */
[C---:B------:R-:W-:Y:S01]  /*45a0*/  ISETP.GE.AND P0, PT, R26.reuse, 0x11, PT ;  /* 0x000000111a00780c */ /* 0x040fe20003f06270 */
[----:B------:R-:W-:Y:S01]  /*45b0*/  FMUL R61, R61, R3 ;  /* 0x000000033d3d7220 */ /* 0x000fe20000400000 */
[----:B------:R-:W-:Y:S01]  /*45c0*/  F2FP.SATFINITE.E5M2.F32.PACK_AB_MERGE_C R71, RZ, R71, RZ ;  /* 0x00000047ff47723e */ /* 0x000fe200048060ff */
[----:B------:R-:W-:Y:S01]  /*45d0*/  @!P3 STG.E.U8 desc[UR16][R8.64+0x8], R75 ;  /* 0x0000084b0800b986 */ /* 0x000fe2000c101110 */
[----:B------:R-:W-:Y:S01]  /*45e0*/  ISETP.GE.AND P3, PT, R26, 0x12, PT ;  /* 0x000000121a00780c */ /* 0x000fe20003f66270 */
[----:B------:R-:W-:Y:S01]  /*45f0*/  FMUL R62, R62, R3 ;  /* 0x000000033e3e7220 */ /* 0x000fe20000400000 */
[----:B------:R-:W-:Y:S01]  /*4600*/  F2FP.SATFINITE.E5M2.F32.PACK_AB_MERGE_C R67, RZ, R67, RZ ;  /* 0x00000043ff43723e */ /* 0x000fe200048060ff */
[----:B------:R1:W-:Y:S01]  /*4610*/  @!P5 STG.E.U8 desc[UR16][R8.64+0x9], R17 ;  /* 0x000009110800d986 */ /* 0x0003e2000c101110 */
[----:B------:R-:W-:Y:S01]  /*4620*/  ISETP.LT.OR P5, PT, R25, 0x1, !P3 ;  /* 0x000000011900780c */ /* 0x000fe20005fa1670 */
[-C--:B------:R-:W-:Y:S01]  /*4630*/  FMUL R59, R59, R3.reuse ;  /* 0x000000033b3b7220 */ /* 0x080fe20000400000 */
[C---:B------:R-:W-:Y:S01]  /*4640*/  ISETP.LT.OR P3, PT, R25.reuse, 0x9, !P3 ;  /* 0x000000091900780c */ /* 0x040fe20005f61670 */
[----:B------:R-:W-:Y:S01]  /*4650*/  @!P1 STG.E.U8 desc[UR16][R6.64+0x8], R73 ;  /* 0x0000084906009986 */ /* 0x000fe2000c101110 */
[----:B------:R-:W-:Y:S01]  /*4660*/  ISETP.LT.OR P1, PT, R25, 0x1, !P0 ;  /* 0x000000011900780c */ /* 0x000fe20004721670 */
[-C--:B------:R-:W-:Y:S01]  /*4670*/  FMUL R60, R60, R3.reuse ;  /* 0x000000033c3c7220 */ /* 0x080fe20000400000 */
[----:B0-----:R-:W-:Y:S01]  /*4680*/  F2FP.SATFINITE.E5M2.F32.PACK_AB_MERGE_C R13, RZ, R70, RZ ;  /* 0x00000046ff0d723e */ /* 0x001fe200048060ff */
[----:B------:R-:W-:Y:S01]  /*4690*/  @!P2 STG.E.U8 desc[UR16][R6.64+0x9], R27 ;  /* 0x0000091b0600a986 */ /* 0x000fe2000c101110 */
[----:B------:R-:W-:Y:S01]  /*46a0*/  ISETP.GE.AND P2, PT, R26, 0x19, PT ;  /* 0x000000191a00780c */ /* 0x000fe20003f46270 */
[-C--:B------:R-:W-:Y:S01]  /*46b0*/  FMUL R57, R57, R3.reuse ;  /* 0x0000000339397220 */ /* 0x080fe20000400000 */
[C---:B------:R-:W-:Y:S01]  /*46c0*/  ISETP.LT.OR P0, PT, R25.reuse, 0x9, !P0 ;  /* 0x000000091900780c */ /* 0x040fe20004701670 */
[-C--:B------:R-:W-:Y:S01]  /*46d0*/  FMUL R58, R58, R3.reuse ;  /* 0x000000033a3a7220 */ /* 0x080fe20000400000 */
[----:B------:R-:W-:Y:S01]  /*46e0*/  ISETP.LT.OR P6, PT, R25, 0x1, !P2 ;  /* 0x000000011900780c */ /* 0x000fe200057c1670 */
[----:B------:R0:W-:Y:S01]  /*46f0*/  @!P5 STG.E.U8 desc[UR16][R8.64+0x11], R13 ;  /* 0x0000110d0800d986 */ /* 0x0001e2000c101110 */
[----:B-1----:R-:W-:Y:S01]  /*4700*/  F2FP.SATFINITE.E5M2.F32.PACK_AB_MERGE_C R17, RZ, R68, RZ ;  /* 0x00000044ff11723e */ /* 0x002fe200048060ff */
[----:B------:R-:W-:Y:S01]  /*4710*/  FMUL R56, R56, R3 ;  /* 0x0000000338387220 */ /* 0x000fe20000400000 */
[----:B------:R-:W-:Y:S01]  /*4720*/  F2FP.SATFINITE.E5M2.F32.PACK_AB_MERGE_C R65, RZ, R65, RZ ;  /* 0x00000041ff41723e */ /* 0x000fe200048060ff */
[----:B------:R-:W-:Y:S01]  /*4730*/  @!P1 STG.E.U8 desc[UR16][R8.64+0x10], R71 ;  /* 0x0000104708009986 */ /* 0x000fe2000c101110 */
[----:B------:R-:W-:Y:S01]  /*4740*/  ISETP.GE.AND P1, PT, R26, 0x1a, PT ;  /* 0x0000001a1a00780c */ /* 0x000fe20003f26270 */
[-C--:B------:R-:W-:Y:S01]  /*4750*/  FMUL R23, R23, R3.reuse ;  /* 0x0000000317177220 */ /* 0x080fe20000400000 */
[C---:B------:R-:W-:Y:S01]  /*4760*/  ISETP.LT.OR P2, PT, R25.reuse, 0x9, !P2 ;  /* 0x000000091900780c */ /* 0x040fe20005741670 */
[----:B------:R1:W-:Y:S01]  /*4770*/  @!P3 STG.E.U8 desc[UR16][R6.64+0x11], R17 ;  /* 0x000011110600b986 */ /* 0x0003e2000c101110 */
[----:B------:R-:W-:Y:S01]  /*4780*/  ISETP.LT.OR P5, PT, R25, 0x1, !P1 ;  /* 0x000000011900780c */ /* 0x000fe20004fa1670 */
[-C--:B------:R-:W-:Y:S01]  /*4790*/  FMUL R21, R21, R3.reuse ;  /* 0x0000000315157220 */ /* 0x080fe20000400000 */
[----:B------:R-:W-:Y:S01]  /*47a0*/  ISETP.LT.OR P3, PT, R25, 0x9, !P1 ;  /* 0x000000091900780c */ /* 0x000fe20004f61670 */
[----:B------:R-:W-:Y:S01]  /*47b0*/  @!P0 STG.E.U8 desc[UR16][R6.64+0x10], R67 ;  /* 0x0000104306008986 */ /* 0x000fe2000c101110 */
[----:B0-----:R-:W-:Y:S01]  /*47c0*/  F2FP.SATFINITE.E5M2.F32.PACK_AB_MERGE_C R13, RZ, R66, RZ ;  /* 0x00000042ff0d723e */ /* 0x001fe200048060ff */
[-C--:B------:R-:W-:Y:S01]  /*47d0*/  FMUL R22, R22, R3.reuse ;  /* 0x0000000316167220 */ /* 0x080fe20000400000 */
[C---:B------:R-:W-:Y:S01]  /*47e0*/  ISETP.GE.AND P0, PT, R26.reuse, 0x21, PT ;  /* 0x000000211a00780c */ /* 0x040fe20003f06270 */
[----:B------:R-:W-:Y:S01]  /*47f0*/  @!P6 STG.E.U8 desc[UR16][R8.64+0x18], R65 ;  /* 0x000018410800e986 */ /* 0x000fe2000c101110 */
[----:B------:R-:W-:Y:S01]  /*4800*/  ISETP.GE.AND P1, PT, R26, 0x22, PT ;  /* 0x000000221a00780c */ /* 0x000fe20003f26270 */
[-C--:B------:R-:W-:Y:S01]  /*4810*/  FMUL R19, R19, R3.reuse ;  /* 0x0000000313137220 */ /* 0x080fe20000400000 */
[C---:B------:R-:W-:Y:S01]  /*4820*/  ISETP.LT.OR P6, PT, R25.reuse, 0x1, !P0 ;  /* 0x000000011900780c */ /* 0x040fe200047c1670 */
[-C--:B------:R-:W-:Y:S01]  /*4830*/  FMUL R20, R20, R3.reuse ;  /* 0x0000000314147220 */ /* 0x080fe20000400000 */
[----:B-1----:R-:W-:Y:S01]  /*4840*/  F2FP.SATFINITE.E5M2.F32.PACK_AB_MERGE_C R17, RZ, R64, RZ ;  /* 0x00000040ff11723e */ /* 0x002fe200048060ff */
[----:B------:R0:W-:Y:S01]  /*4850*/  @!P5 STG.E.U8 desc[UR16][R8.64+0x19], R13 ;  /* 0x0000190d0800d986 */ /* 0x0001e2000c101110 */
[----:B------:R-:W-:Y:S01]  /*4860*/  ISETP.LT.OR P5, PT, R25, 0x1, !P1 ;  /* 0x000000011900780c */ /* 0x000fe20004fa1670 */
[----:B------:R-:W-:Y:S01]  /*4870*/  FMUL R15, R15, R3 ;  /* 0x000000030f0f7220 */ /* 0x000fe20000400000 */
[----:B------:R-:W-:Y:S01]  /*4880*/  F2FP.SATFINITE.E5M2.F32.PACK_AB_MERGE_C R63, RZ, R63, RZ ;  /* 0x0000003fff3f723e */ /* 0x000fe200048060ff */
[----:B------:R1:W-:Y:S01]  /*4890*/  @!P3 STG.E.U8 desc[UR16][R6.64+0x19], R17 ;  /* 0x000019110600b986 */ /* 0x0003e2000c101110 */
[----:B------:R-:W-:Y:S01]  /*48a0*/  F2FP.SATFINITE.E5M2.F32.PACK_AB_MERGE_C R61, RZ, R61, RZ ;  /* 0x0000003dff3d723e */ /* 0x000fe200048060ff */
[-C--:B------:R-:W-:Y:S01]  /*48b0*/  FMUL R18, R18, R3.reuse ;  /* 0x0000000312127220 */ /* 0x080fe20000400000 */
[----:B------:R-:W-:Y:S01]  /*48c0*/  F2FP.SATFINITE.E5M2.F32.PACK_AB_MERGE_C R27, RZ, R62, RZ ;  /* 0x0000003eff1b723e */ /* 0x000fe200048060ff */
[----:B------:R-:W-:Y:S01]  /*48d0*/  @!P2 STG.E.U8 desc[UR16][R6.64+0x18], R63 ;  /* 0x0000183f0600a986 */ /* 0x000fe2000c101110 */
[----:B------:R-:W-:Y:S01]  /*48e0*/  ISETP.LT.OR P3, PT, R25, 0x9, !P1 ;  /* 0x000000091900780c */ /* 0x000fe20004f61670 */
[-C--:B------:R-:W-:Y:S01]  /*48f0*/  FMUL R11, R11, R3.reuse ;  /* 0x000000030b0b7220 */ /* 0x080fe20000400000 */
[----:B------:R-:W-:Y:S01]  /*4900*/  ISETP.GE.AND P2, PT, R26, 0x29, PT ;  /* 0x000000291a00780c */ /* 0x000fe20003f46270 */
[----:B------:R-:W-:Y:S01]  /*4910*/  @!P6 STG.E.U8 desc[UR16][R8.64+0x20], R61 ;  /* 0x0000203d0800e986 */ /* 0x000fe2000c101110 */
[C---:B------:R-:W-:Y:S01]  /*4920*/  ISETP.LT.OR P0, PT, R25.reuse, 0x9, !P0 ;  /* 0x000000091900780c */ /* 0x040fe20004701670 */
[----:B------:R-:W-:Y:S01]  /*4930*/  FMUL R14, R14, R3 ;  /* 0x000000030e0e7220 */ /* 0x000fe20000400000 */
[----:B------:R-:W-:Y:S01]  /*4940*/  ISETP.GE.AND P1, PT, R26, 0x2a, PT ;  /* 0x0000002a1a00780c */ /* 0x000fe20003f26270 */
[----:B------:R-:W-:Y:S01]  /*4950*/  @!P5 STG.E.U8 desc[UR16][R8.64+0x21], R27 ;  /* 0x0000211b0800d986 */ /* 0x000fe2000c101110 */
[----:B------:R-:W-:-:S02]  /*4960*/  ISETP.LT.OR P6, PT, R25, 0x1, !P2 ;  /* 0x000000011900780c */ /* 0x000fc400057c1670 */
[C---:B------:R-:W-:Y:S02]  /*4970*/  ISETP.LT.OR P5, PT, R25.reuse, 0x1, !P1 ;  /* 0x000000011900780c */ /* 0x040fe40004fa1670 */
[----:B------:R-:W-:Y:S02]  /*4980*/  F2FP.SATFINITE.E5M2.F32.PACK_AB_MERGE_C R59, RZ, R59, RZ ;  /* 0x0000003bff3b723e */ /* 0x000fe400048060ff */
[----:B0-----:R-:W-:Y:S02]  /*4990*/  F2FP.SATFINITE.E5M2.F32.PACK_AB_MERGE_C R13, RZ, R60, RZ ;  /* 0x0000003cff0d723e */ /* 0x001fe400048060ff */
[----:B------:R-:W-:Y:S01]  /*49a0*/  F2FP.SATFINITE.E5M2.F32.PACK_AB_MERGE_C R57, RZ, R57, RZ ;  /* 0x00000039ff39723e */ /* 0x000fe200048060ff */
[----:B------:R-:W-:Y:S01]  /*49b0*/  @!P0 STG.E.U8 desc[UR16][R6.64+0x20], R59 ;  /* 0x0000203b06008986 */ /* 0x000fe2000c101110 */
[----:B-1----:R-:W-:Y:S02]  /*49c0*/  F2FP.SATFINITE.E5M2.F32.PACK_AB_MERGE_C R17, RZ, R58, RZ ;  /* 0x0000003aff11723e */ /* 0x002fe400048060ff */
[C---:B------:R-:W-:Y:S01]  /*49d0*/  ISETP.LT.OR P1, PT, R25.reuse, 0x9, !P1 ;  /* 0x000000091900780c */ /* 0x040fe20004f21670 */
[----:B------:R0:W-:Y:S01]  /*49e0*/  @!P3 STG.E.U8 desc[UR16][R6.64+0x21], R13 ;  /* 0x0000210d0600b986 */ /* 0x0001e2000c101110 */
[----:B------:R-:W-:-:S02]  /*49f0*/  ISETP.LT.OR P2, PT, R25, 0x9, !P2 ;  /* 0x000000091900780c */ /* 0x000fc40005741670 */
[C---:B------:R-:W-:Y:S01]  /*4a00*/  ISETP.GE.AND P3, PT, R26.reuse, 0x31, PT ;  /* 0x000000311a00780c */ /* 0x040fe20003f66270 */
[----:B------:R-:W-:Y:S01]  /*4a10*/  @!P6 STG.E.U8 desc[UR16][R8.64+0x28], R57 ;  /* 0x000028390800e986 */ /* 0x000fe2000c101110 */
[----:B------:R-:W-:Y:S02]  /*4a20*/  ISETP.GE.AND P0, PT, R26, 0x32, PT ;  /* 0x000000321a00780c */ /* 0x000fe40003f06270 */
[----:B------:R-:W-:Y:S01]  /*4a30*/  F2FP.SATFINITE.E5M2.F32.PACK_AB_MERGE_C R23, RZ, R23, RZ ;  /* 0x00000017ff17723e */ /* 0x000fe200048060ff */
[----:B------:R1:W-:Y:S01]  /*4a40*/  @!P5 STG.E.U8 desc[UR16][R8.64+0x29], R17 ;  /* 0x000029110800d986 */ /* 0x0003e2000c101110 */
[C---:B------:R-:W-:Y:S02]  /*4a50*/  ISETP.LT.OR P5, PT, R25.reuse, 0x1, !P3 ;  /* 0x000000011900780c */ /* 0x040fe40005fa1670 */
[----:B------:R-:W-:Y:S02]  /*4a60*/  ISETP.LT.OR P6, PT, R25, 0x1, !P0 ;  /* 0x000000011900780c */ /* 0x000fe400047c1670 */
[----:B0-----:R-:W-:Y:S01]  /*4a70*/  F2FP.SATFINITE.E5M2.F32.PACK_AB_MERGE_C R13, RZ, R56, RZ ;  /* 0x00000038ff0d723e */ /* 0x001fe200048060ff */
[----:B------:R-:W-:Y:S01]  /*4a80*/  @!P2 STG.E.U8 desc[UR16][R6.64+0x28], R23 ;  /* 0x000028170600a986 */ /* 0x000fe2000c101110 */
[----:B------:R-:W-:-:S02]  /*4a90*/  F2FP.SATFINITE.E5M2.F32.PACK_AB_MERGE_C R21, RZ, R21, RZ ;  /* 0x00000015ff15723e */ /* 0x000fc400048060ff */
[C---:B------:R-:W-:Y:S01]  /*4aa0*/  ISETP.GE.AND P2, PT, R26.reuse, 0x3a, PT ;  /* 0x0000003a1a00780c */ /* 0x040fe20003f46270 */
[----:B------:R0:W-:Y:S01]  /*4ab0*/  @!P1 STG.E.U8 desc[UR16][R6.64+0x29], R13 ;  /* 0x0000290d06009986 */ /* 0x0001e2000c101110 */
[C---:B------:R-:W-:Y:S02]  /*4ac0*/  ISETP.LT.OR P1, PT, R25.reuse, 0x9, !P3 ;  /* 0x000000091900780c */ /* 0x040fe40005f21670 */
[----:B-1----:R-:W-:Y:S01]  /*4ad0*/  F2FP.SATFINITE.E5M2.F32.PACK_AB_MERGE_C R17, RZ, R22, RZ ;  /* 0x00000016ff11723e */ /* 0x002fe200048060ff */
[----:B------:R-:W-:Y:S01]  /*4ae0*/  @!P5 STG.E.U8 desc[UR16][R8.64+0x30], R21 ;  /* 0x000030150800d986 */ /* 0x000fe2000c101110 */
[----:B------:R-:W-:Y:S02]  /*4af0*/  ISETP.GE.AND P3, PT, R26, 0x39, PT ;  /* 0x000000391a00780c */ /* 0x000fe40003f66270 */
[C---:B------:R-:W-:Y:S01]  /*4b00*/  ISETP.LT.OR P0, PT, R25.reuse, 0x9, !P0 ;  /* 0x000000091900780c */ /* 0x040fe20004701670 */
[----:B------:R1:W-:Y:S01]  /*4b10*/  @!P6 STG.E.U8 desc[UR16][R8.64+0x31], R17 ;  /* 0x000031110800e986 */ /* 0x0003e2000c101110 */
[----:B------:R-:W-:-:S02]  /*4b20*/  ISETP.LT.OR P5, PT, R25, 0x1, !P3 ;  /* 0x000000011900780c */ /* 0x000fc40005fa1670 */
[C---:B------:R-:W-:Y:S02]  /*4b30*/  ISETP.LT.OR P6, PT, R25.reuse, 0x1, !P2 ;  /* 0x000000011900780c */ /* 0x040fe400057c1670 */
[C---:B------:R-:W-:Y:S02]  /*4b40*/  ISETP.LT.OR P3, PT, R25.reuse, 0x9, !P3 ;  /* 0x000000091900780c */ /* 0x040fe40005f61670 */
[----:B------:R-:W-:Y:S02]  /*4b50*/  ISETP.LT.OR P2, PT, R25, 0x9, !P2 ;  /* 0x000000091900780c */ /* 0x000fe40005741670 */
[----:B------:R-:W-:Y:S02]  /*4b60*/  F2FP.SATFINITE.E5M2.F32.PACK_AB_MERGE_C R19, RZ, R19, RZ ;  /* 0x00000013ff13723e */ /* 0x000fe400048060ff */
[----:B0-----:R-:W-:Y:S02]  /*4b70*/  F2FP.SATFINITE.E5M2.F32.PACK_AB_MERGE_C R13, RZ, R20, RZ ;  /* 0x00000014ff0d723e */ /* 0x001fe400048060ff */
[----:B------:R-:W-:Y:S01]  /*4b80*/  F2FP.SATFINITE.E5M2.F32.PACK_AB_MERGE_C R15, RZ, R15, RZ ;  /* 0x0000000fff0f723e */ /* 0x000fe200048060ff */
[----:B------:R0:W-:Y:S01]  /*4b90*/  @!P1 STG.E.U8 desc[UR16][R6.64+0x30], R19 ;  /* 0x0000301306009986 */ /* 0x0001e2000c101110 */
[----:B-1----:R-:W-:-:S02]  /*4ba0*/  F2FP.SATFINITE.E5M2.F32.PACK_AB_MERGE_C R17, RZ, R18, RZ ;  /* 0x00000012ff11723e */ /* 0x002fc400048060ff */
[----:B------:R-:W-:Y:S01]  /*4bb0*/  F2FP.SATFINITE.E5M2.F32.PACK_AB_MERGE_C R11, RZ, R11, RZ ;  /* 0x0000000bff0b723e */ /* 0x000fe200048060ff */
[----:B------:R0:W-:Y:S01]  /*4bc0*/  @!P0 STG.E.U8 desc[UR16][R6.64+0x31], R13 ;  /* 0x0000310d06008986 */ /* 0x0001e2000c101110 */
[----:B------:R-:W-:-:S03]  /*4bd0*/  F2FP.SATFINITE.E5M2.F32.PACK_AB_MERGE_C R21, RZ, R14, RZ ;  /* 0x0000000eff15723e */ /* 0x000fc600048060ff */
[----:B------:R0:W-:Y:S04]  /*4be0*/  @!P5 STG.E.U8 desc[UR16][R8.64+0x38], R15 ;  /* 0x0000380f0800d986 */ /* 0x0001e8000c101110 */
[----:B------:R0:W-:Y:S04]  /*4bf0*/  @!P6 STG.E.U8 desc[UR16][R8.64+0x39], R17 ;  /* 0x000039110800e986 */ /* 0x0001e8000c101110 */
[----:B------:R0:W-:Y:S04]  /*4c00*/  @!P3 STG.E.U8 desc[UR16][R6.64+0x38], R11 ;  /* 0x0000380b0600b986 */ /* 0x0001e8000c101110 */
[----:B------:R0:W-:Y:S02]  /*4c10*/  @!P2 STG.E.U8 desc[UR16][R6.64+0x39], R21 ;  /* 0x000039150600a986 */ /* 0x0001e4000c101110 */
.L_x_97:
[----:B------:R-:W-:Y:S05]  /*4c20*/  BSYNC B0 ;  /* 0x0000000000007941 */ /* 0x000fea0003800000 */
.L_x_31:
[----:B------:R-:W-:Y:S01]  /*4c30*/  ULDC UR6, c[0x0][0xc] ;  /* 0x0000030000067ab9 */ /* 0x000fe20000000800 */
[----:B------:R-:W-:Y:S01]  /*4c40*/  ULDC UR7, c[0x0][0x10] ;  /* 0x0000040000077ab9 */ /* 0x000fe20000000800 */
[----:B0-----:R-:W0:Y:S01]  /*4c50*/  LDC R9, c[0x0][0x14] ;  /* 0x00000500ff097b82 */ /* 0x001e220000000800 */
[----:B------:R-:W-:Y:S01]  /*4c60*/  UIMAD.WIDE.U32 UR6, UR6, UR7, URZ ;  /* 0x00000007060672a5 */ /* 0x000fe2000f8e003f */
[----:B------:R-:W-:Y:S02]  /*4c70*/  IMAD.MOV.U32 R6, RZ, RZ, R0 ;  /* 0x000000ffff067224 */ /* 0x000fe400078e0000 */
[----:B------:R-:W-:Y:S02]  /*4c80*/  IMAD.MOV.U32 R7, RZ, RZ, R5 ;  /* 0x000000ffff077224 */ /* 0x000fe400078e0005 */
[----:B------:R-:W-:Y:S02]  /*4c90*/  IMAD.MOV.U32 R13, RZ, RZ, -0x1 ;  /* 0xffffffffff0d7424 */ /* 0x000fe400078e00ff */
[----:B------:R-:W-:-:S02]  /*4ca0*/  IMAD.MOV.U32 R69, RZ, RZ, -0x1 ;  /* 0xffffffffff457424 */ /* 0x000fc400078e00ff */
[----:B0-----:R-:W-:-:S04]  /*4cb0*/  IMAD.WIDE.U32 R6, R9, UR6, R6 ;  /* 0x0000000609067c25 */ /* 0x001fc8000f8e0006 */
[----:B------:R-:W-:Y:S01]  /*4cc0*/  IMAD R5, R9, UR7, RZ ;  /* 0x0000000709057c24 */ /* 0x000fe2000f8e02ff */
[----:B------:R-:W-:Y:S01]  /*4cd0*/  ULDC.64 UR6, c[0x0][0x650] ;  /* 0x0001940000067ab9 */ /* 0x000fe20000000a00 */
[----:B------:R-:W-:Y:S01]  /*4ce0*/  IMAD.MOV.U32 R0, RZ, RZ, R6 ;  /* 0x000000ffff007224 */ /* 0x000fe200078e0006 */
[----:B------:R-:W-:Y:S01]  /*4cf0*/  ISETP.GE.U32.AND P0, PT, R6, UR6, PT ;  /* 0x0000000606007c0c */ /* 0x000fe2000bf06070 */
[----:B------:R-:W-:Y:S01]  /*4d00*/  IMAD.IADD R5, R7, 0x1, R5 ;  /* 0x0000000107057824 */ /* 0x000fe200078e0205 */
[----:B------:R-:W-:-:S04]  /*4d10*/  PRMT R7, RZ, 0x7610, R7 ;  /* 0x00007610ff077816 */ /* 0x000fc80000000007 */
[----:B------:R-:W-:-:S13]  /*4d20*/  ISETP.GE.U32.AND.EX P0, PT, R5, UR7, PT, P0 ;  /* 0x0000000705007c0c */ /* 0x000fda000bf06100 */
[----:B------:R-:W-:Y:S05]  /*4d30*/  @P0 BRA `(.L_x_98) ;  /* 0x0000000400640947 */ /* 0x000fea0003800000 */
[----:B------:R-:W0:Y:S01]  /*4d40*/  S2R R20, SR_CTAID.X ;  /* 0x0000000000147919 */ /* 0x000e220000002500 */
[----:B------:R-:W0:Y:S01]  /*4d50*/  LDC.64 R14, c[0x0][0x628] ;  /* 0x00018a00ff0e7b82 */ /* 0x000e220000000a00 */
[----:B------:R-:W-:Y:S01]  /*4d60*/  ULDC UR6, c[0x0][0x150] ;  /* 0x0000540000067ab9 */ /* 0x000fe20000000800 */
[----:B------:R-:W-:Y:S01]  /*4d70*/  IMAD.MOV.U32 R12, RZ, RZ, R0 ;  /* 0x000000ffff0c7224 */ /* 0x000fe200078e0000 */
[----:B------:R-:W0:Y:S01]  /*4d80*/  S2R R22, SR_CTAID.Y ;  /* 0x0000000000167919 */ /* 0x000e220000002600 */
[----:B------:R-:W-:-:S04]  /*4d90*/  IMAD.MOV.U32 R13, RZ, RZ, R5 ;  /* 0x000000ffff0d7224 */ /* 0x000fc800078e0005 */
[----:B------:R-:W0:Y:S08]  /*4da0*/  LDC R23, c[0x0][0x144] ;  /* 0x00005100ff177b82 */ /* 0x000e300000000800 */
[----:B-1234-:R-:W1:Y:S08]  /*4db0*/  LDC R16, c[0x0][0x630] ;  /* 0x00018c00ff107b82 */ /* 0x01ee700000000800 */
[----:B------:R-:W2:Y:S01]  /*4dc0*/  LDC.64 R18, c[0x0][0x620] ;  /* 0x00018800ff127b82 */ /* 0x000ea20000000a00 */
[----:B0-----:R-:W-:-:S04]  /*4dd0*/  ISETP.NE.U32.AND P0, PT, R14, RZ, PT ;  /* 0x000000ff0e00720c */ /* 0x001fc80003f05070 */
[----:B------:R-:W-:Y:S02]  /*4de0*/  ISETP.NE.AND.EX P0, PT, R15, RZ, PT, P0 ;  /* 0x000000ff0f00720c */ /* 0x000fe40003f05300 */
[----:B------:R-:W-:-:S05]  /*4df0*/  I2FP.F32.U32 R6, R20 ;  /* 0x0000001400067245 */ /* 0x000fca0000201000 */
[----:B------:R-:W-:-:S04]  /*4e00*/  FMUL R6, R6, UR6 ;  /* 0x0000000606067c20 */ /* 0x000fc80008400000 */
[----:B------:R0:W3:Y:S02]  /*4e10*/  F2I.U32.TRUNC.NTZ R21, R6 ;  /* 0x0000000600157305 */ /* 0x0000e4000020f000 */
[----:B-1----:R-:W-:Y:S05]  /*4e20*/  @!P0 BRA `(.L_x_99) ;  /* 0x0000000000288947 */ /* 0x002fea0003800000 */
[----:B------:R-:W1:Y:S02]  /*4e30*/  LDC R7, c[0x0][0x634] ;  /* 0x00018d00ff077b82 */ /* 0x000e640000000800 */
[----:B-1----:R-:W-:-:S05]  /*4e40*/  IADD3 R11, P0, R0, R7, RZ ;  /* 0x00000007000b7210 */ /* 0x002fca0007f1e0ff */
[----:B------:R-:W-:-:S04]  /*4e50*/  IMAD.X R17, RZ, RZ, R5, P0 ;  /* 0x000000ffff117224 */ /* 0x000fc800000e0605 */
[----:B0-----:R-:W-:-:S04]  /*4e60*/  IMAD.WIDE.U32 R6, R17, R14, RZ ;  /* 0x0000000e11067225 */ /* 0x001fc800078e00ff */
[----:B-----5:R-:W-:-:S04]  /*4e70*/  IMAD.WIDE.U32 R8, P0, R11, R15, R6 ;  /* 0x0000000f0b087225 */ /* 0x020fc80007800006 */
[----:B------:R-:W-:-:S04]  /*4e80*/  IMAD.WIDE.U32 R6, R11, R14, RZ ;  /* 0x0000000e0b067225 */ /* 0x000fc800078e00ff */
[----:B------:R-:W-:Y:S01]  /*4e90*/  IMAD.X R13, RZ, RZ, RZ, P0 ;  /* 0x000000ffff0d7224 */ /* 0x000fe200000e06ff */
[----:B------:R-:W-:Y:S01]  /*4ea0*/  IADD3 RZ, P0, R7, R8, RZ ;  /* 0x0000000807ff7210 */ /* 0x000fe20007f1e0ff */
[----:B------:R-:W-:-:S04]  /*4eb0*/  IMAD.MOV.U32 R12, RZ, RZ, R9 ;  /* 0x000000ffff0c7224 */ /* 0x000fc800078e0009 */
[----:B------:R-:W-:-:S08]  /*4ec0*/  IMAD.WIDE.U32.X R12, R17, R15, R12, P0 ;  /* 0x0000000f110c7225 */ /* 0x000fd000000e040c */
.L_x_99:
[-CC-:B------:R-:W-:Y:S01]  /*4ed0*/  SHF.R.U64 R69, R12, R16.reuse, R13.reuse ;  /* 0x000000100c457219 */ /* 0x180fe2000000120d */
[----:B------:R-:W1:Y:S01]  /*4ee0*/  LDC.64 R28, c[0x0][0x640] ;  /* 0x00019000ff1c7b82 */ /* 0x000e620000000a00 */
[----:B0-----:R-:W-:Y:S01]  /*4ef0*/  SHF.R.U32.HI R6, RZ, R16, R13 ;  /* 0x00000010ff067219 */ /* 0x001fe2000001160d */
[----:B---3--:R-:W-:Y:S01]  /*4f00*/  IMAD.MOV R21, RZ, RZ, -R21 ;  /* 0x000000ffff157224 */ /* 0x008fe200078e0a15 */
[----:B------:R-:W-:Y:S01]  /*4f10*/  IADD3 R9, P0, RZ, -R69, RZ ;  /* 0x80000045ff097210 */ /* 0x000fe20007f1e0ff */
[----:B------:R-:W-:Y:S01]  /*4f20*/  ULDC UR6, c[0x0][0x154] ;  /* 0x0000550000067ab9 */ /* 0x000fe20000000800 */
[----:B------:R-:W-:Y:S02]  /*4f30*/  IMAD.MOV.U32 R11, RZ, RZ, 0x1 ;  /* 0x00000001ff0b7424 */ /* 0x000fe400078e00ff */
[----:B------:R-:W-:Y:S01]  /*4f40*/  IMAD R21, R23, R21, R20 ;  /* 0x0000001517157224 */ /* 0x000fe200078e0214 */
[----:B------:R-:W0:Y:S01]  /*4f50*/  LDC R12, c[0x0][0x618] ;  /* 0x00018600ff0c7b82 */ /* 0x000e220000000800 */
[----:B------:R-:W-:-:S02]  /*4f60*/  IMAD.X R7, RZ, RZ, ~R6, P0 ;  /* 0x000000ffff077224 */ /* 0x000fc400000e0e06 */
[----:B------:R-:W-:Y:S02]  /*4f70*/  IMAD.MOV.U32 R6, RZ, RZ, R0 ;  /* 0x000000ffff067224 */ /* 0x000fe400078e0000 */
[-C--:B--2--5:R-:W-:Y:S02]  /*4f80*/  IMAD R8, R7, R18.reuse, RZ ;  /* 0x0000001207087224 */ /* 0x0a4fe400078e02ff */
[----:B------:R-:W-:Y:S01]  /*4f90*/  IMAD.MOV.U32 R7, RZ, RZ, R5 ;  /* 0x000000ffff077224 */ /* 0x000fe200078e0005 */
[----:B------:R-:W2:Y:S01]  /*4fa0*/  LDC R24, c[0x0][0x608] ;  /* 0x00018200ff187b82 */ /* 0x000ea20000000800 */
[----:B------:R-:W-:-:S04]  /*4fb0*/  IMAD.WIDE.U32 R6, R9, R18, R6 ;  /* 0x0000001209067225 */ /* 0x000fc800078e0006 */
[----:B------:R-:W-:-:S03]  /*4fc0*/  IMAD R9, R9, R19, R8 ;  /* 0x0000001309097224 */ /* 0x000fc600078e0208 */
[----:B------:R-:W3:Y:S01]  /*4fd0*/  LDC R26, c[0x0][0x658] ;  /* 0x00019600ff1a7b82 */ /* 0x000ee20000000800 */
[----:B------:R-:W-:Y:S01]  /*4fe0*/  I2FP.F32.U32 R8, R22 ;  /* 0x0000001600087245 */ /* 0x000fe20000201000 */
[----:B------:R-:W-:Y:S01]  /*4ff0*/  IMAD.IADD R7, R7, 0x1, R9 ;  /* 0x0000000107077824 */ /* 0x000fe200078e0209 */
[----:B-1----:R-:W-:Y:S01]  /*5000*/  ISETP.NE.U32.AND P0, PT, R28, RZ, PT ;  /* 0x000000ff1c00720c */ /* 0x002fe20003f05070 */
[----:B------:R-:W-:Y:S02]  /*5010*/  IMAD.MOV.U32 R9, RZ, RZ, -0x1 ;  /* 0xffffffffff097424 */ /* 0x000fe400078e00ff */
[----:B------:R-:W-:Y:S02]  /*5020*/  FMUL R8, R8, UR6 ;  /* 0x0000000608087c20 */ /* 0x000fe40008400000 */
[----:B------:R-:W1:Y:S01]  /*5030*/  LDC R19, c[0x0][0x148] ;  /* 0x00005200ff137b82 */ /* 0x000e620000000800 */
[----:B0-----:R-:W-:Y:S01]  /*5040*/  SHF.R.U64 R16, R6, R12, R7 ;  /* 0x0000000c06107219 */ /* 0x001fe20000001207 */
[----:B------:R0:W4:Y:S01]  /*5050*/  F2I.U32.TRUNC.NTZ R17, R8 ;  /* 0x0000000800117305 */ /* 0x000122000020f000 */
[----:B------:R-:W-:-:S02]  /*5060*/  ISETP.NE.AND.EX P0, PT, R29, RZ, PT, P0 ;  /* 0x000000ff1d00720c */ /* 0x000fc40003f05300 */
[----:B------:R-:W-:-:S03]  /*5070*/  SHF.R.U32.HI R7, RZ, R12, R7 ;  /* 0x0000000cff077219 */ /* 0x000fc60000011607 */
[----:B------:R-:W0:Y:S01]  /*5080*/  LDC R20, c[0x0][0x600] ;  /* 0x00018000ff147b82 */ /* 0x000e220000000800 */
[-CC-:B--2---:R-:W-:Y:S02]  /*5090*/  SHF.R.U64 R14, R16, R24.reuse, R7.reuse ;  /* 0x00000018100e7219 */ /* 0x184fe40000001207 */
[----:B------:R-:W-:-:S05]  /*50a0*/  SHF.R.U32.HI R7, RZ, R24, R7 ;  /* 0x00000018ff077219 */ /* 0x000fca0000011607 */
[----:B------:R-:W2:Y:S01]  /*50b0*/  LDC R25, c[0x0][0x648] ;  /* 0x00019200ff197b82 */ /* 0x000ea20000000800 */
[-CC-:B---3--:R-:W-:Y:S02]  /*50c0*/  SHF.R.U64 R18, R14, R26.reuse, R7.reuse ;  /* 0x0000001a0e127219 */ /* 0x188fe40000001207 */
[-C--:B------:R-:W-:Y:S02]  /*50d0*/  SHF.L.U32 R9, R9, R26.reuse, RZ ;  /* 0x0000001a09097219 */ /* 0x080fe400000006ff */
[-C--:B------:R-:W-:Y:S01]  /*50e0*/  SHF.R.U32.HI R7, RZ, R26.reuse, R7 ;  /* 0x0000001aff077219 */ /* 0x080fe20000011607 */
[----:B------:R-:W-:Y:S01]  /*50f0*/  IMAD.MOV.U32 R6, RZ, RZ, R18 ;  /* 0x000000ffff067224 */ /* 0x000fe200078e0012 */
[----:B------:R-:W-:Y:S01]  /*5100*/  SHF.L.U32 R24, R11, R26, RZ ;  /* 0x0000001a0b187219 */ /* 0x000fe200000006ff */
[----:B------:R-:W3:Y:S01]  /*5110*/  LDC R27, c[0x0][0x638] ;  /* 0x00018e00ff1b7b82 */ /* 0x000ee20000000800 */
[----:B------:R-:W-:-:S07]  /*5120*/  LOP3.LUT R23, RZ, R9, RZ, 0x33, !PT ;  /* 0x00000009ff177212 */ /* 0x000fce00078e33ff */
[----:B------:R-:W0:Y:S01]  /*5130*/  LDC R30, c[0x0][0x610] ;  /* 0x00018400ff1e7b82 */ /* 0x000e220000000800 */
[----:B----4-:R-:W-:Y:S05]  /*5140*/  @!P0 BRA `(.L_x_100) ;  /* 0x0000000000288947 */ /* 0x010fea0003800000 */
[----:B------:R-:W4:Y:S02]  /*5150*/  LDC R11, c[0x0][0x64c] ;  /* 0x00019300ff0b7b82 */ /* 0x000f240000000800 */
[----:B----4-:R-:W-:-:S05]  /*5160*/  IADD3 R11, P0, R18, R11, RZ ;  /* 0x0000000b120b7210 */ /* 0x010fca0007f1e0ff */
[----:B------:R-:W-:-:S04]  /*5170*/  IMAD.X R15, RZ, RZ, R7, P0 ;  /* 0x000000ffff0f7224 */ /* 0x000fc800000e0607 */
[----:B------:R-:W-:-:S04]  /*5180*/  IMAD.WIDE.U32 R6, R15, R28, RZ ;  /* 0x0000001c0f067225 */ /* 0x000fc800078e00ff */
[----:B0-----:R-:W-:-:S04]  /*5190*/  IMAD.WIDE.U32 R8, P0, R11, R29, R6 ;  /* 0x0000001d0b087225 */ /* 0x001fc80007800006 */
[----:B------:R-:W-:-:S04]  /*51a0*/  IMAD.WIDE.U32 R6, R11, R28, RZ ;  /* 0x0000001c0b067225 */ /* 0x000fc800078e00ff */
[----:B------:R-:W-:Y:S01]  /*51b0*/  IMAD.X R13, RZ, RZ, RZ, P0 ;  /* 0x000000ffff0d7224 */ /* 0x000fe200000e06ff */
[----:B------:R-:W-:Y:S01]  /*51c0*/  IADD3 RZ, P0, R7, R8, RZ ;  /* 0x0000000807ff7210 */ /* 0x000fe20007f1e0ff */
[----:B------:R-:W-:-:S04]  /*51d0*/  IMAD.MOV.U32 R12, RZ, RZ, R9 ;  /* 0x000000ffff0c7224 */ /* 0x000fc800078e0009 */
[----:B------:R-:W-:-:S08]  /*51e0*/  IMAD.WIDE.U32.X R6, R15, R29, R12, P0 ;  /* 0x0000001d0f067225 */ /* 0x000fd000000e040c */
.L_x_100:
[----:B--2---:R-:W-:Y:S01]  /*51f0*/  SHF.R.U64 R6, R6, R25, R7 ;  /* 0x0000001906067219 */ /* 0x004fe20000001207 */
[----:B0-----:R-:W-:Y:S01]  /*5200*/  VIADD R11, R20, 0xffffffff ;  /* 0xffffffff140b7836 */ /* 0x001fe20000000000 */
[----:B------:R-:W-:Y:S01]  /*5210*/  LOP3.LUT R9, R14, R23, RZ, 0xc0, !PT ;  /* 0x000000170e097212 */ /* 0x000fe200078ec0ff */
[----:B------:R-:W-:Y:S02]  /*5220*/  IMAD.MOV R17, RZ, RZ, -R17 ;  /* 0x000000ffff117224 */ /* 0x000fe400078e0a11 */
[----:B------:R-:W-:Y:S02]  /*5230*/  IMAD.MOV R7, RZ, RZ, -R6 ;  /* 0x000000ffff077224 */ /* 0x000fe400078e0a06 */
[----:B------:R-:W-:Y:S01]  /*5240*/  IMAD R24, R24, R6, R9 ;  /* 0x0000000618187224 */ /* 0x000fe200078e0209 */
[----:B------:R-:W-:Y:S01]  /*5250*/  LOP3.LUT R9, R16, R11, RZ, 0xc0, !PT ;  /* 0x0000000b10097212 */ /* 0x000fe200078ec0ff */
[----:B-1----:R-:W-:Y:S02]  /*5260*/  @P4 IMAD R21, R19, R17, R22 ;  /* 0x0000001113154224 */ /* 0x002fe400078e0216 */
[----:B---3--:R-:W-:-:S02]  /*5270*/  IMAD R6, R7, R27, R18 ;  /* 0x0000001b07067224 */ /* 0x008fc400078e0212 */
[----:B------:R-:W-:Y:S02]  /*5280*/  IMAD R24, R24, R30, R21 ;  /* 0x0000001e18187224 */ /* 0x000fe400078e0215 */
[----:B------:R-:W-:Y:S02]  /*5290*/  IMAD R9, R6, R20, R9 ;  /* 0x0000001406097224 */ /* 0x000fe400078e0209 */
[----:B------:R-:W-:-:S03]  /*52a0*/  IMAD.MOV.U32 R7, RZ, RZ, 0x1 ;  /* 0x00000001ff077424 */ /* 0x000fc600078e00ff */
[----:B------:R-:W-:Y:S02]  /*52b0*/  SEL R13, R9, R24, !P4 ;  /* 0x00000018090d7207 */ /* 0x000fe40006000000 */
[----:B------:R-:W-:-:S07]  /*52c0*/  SEL R24, R24, R9, !P4 ;  /* 0x0000000918187207 */ /* 0x000fce0006000000 */
.L_x_98:
[----:B------:R-:W-:Y:S01]  /*52d0*/  UIADD3 UR5, UR9, UR5, URZ ;  /* 0x0000000509057290 */ /* 0x000fe2000fffe03f */
[----:B------:R-:W-:Y:S01]  /*52e0*/  LOP3.LUT P0, RZ, R7, 0xff, RZ, 0xc0, !PT ;  /* 0x000000ff07ff7812 */ /* 0x000fe2000780c0ff */
[----:B------:R-:W-:Y:S02]  /*52f0*/  IMAD.MOV.U32 R12, RZ, RZ, R24 ;  /* 0x000000ffff0c7224 */ /* 0x000fe400078e0018 */
[----:B------:R-:W-:Y:S02]  /*5300*/  USHF.R.U32.HI UR6, URZ, 0x2, UR5 ;  /* 0x000000023f067899 */ /* 0x000fe40008011605 */
[----:B------:R-:W-:Y:S02]  /*5310*/  UISETP.GT.U32.AND UP1, UPT, UR5, 0x3, UPT ;  /* 0x000000030500788c */ /* 0x000fe4000bf24070 */
[----:B------:R-:W-:Y:S02]  /*5320*/  ULOP3.LUT UR6, UR6, 0x1, URZ, 0xc0, !UPT ;  /* 0x0000000106067892 */ /* 0x000fe4000f8ec03f */
[----:B------:R-:W-:-:S02]  /*5330*/  UISETP.LT.U32.AND UP1, UPT, UR9, 0x4, UP1 ;  /* 0x000000040900788c */ /* 0x000fc40008f21070 */
[----:B------:R-:W-:Y:S02]  /*5340*/  UISETP.NE.U32.AND UP0, UPT, UR6, 0x1, UPT ;  /* 0x000000010600788c */ /* 0x000fe4000bf05070 */
[----:B------:R-:W-:Y:S02]  /*5350*/  USEL UR7, URZ, 0x1, !UP1 ;  /* 0x000000013f077887 */ /* 0x000fe4000c800000 */
[----:B------:R-:W-:Y:S02]  /*5360*/  UISETP.GT.U32.AND UP0, UPT, UR9, 0x3, !UP0 ;  /* 0x000000030900788c */ /* 0x000fe4000c704070 */
[----:B------:R-:W-:Y:S02]  /*5370*/  ULOP3.LUT UR5, UR5, 0x3, URZ, 0xc0, !UPT ;  /* 0x0000000305057892 */ /* 0x000fe4000f8ec03f */
[----:B------:R-:W-:-:S04]  /*5380*/  USEL UR6, URZ, 0x1, !UP0 ;  /* 0x000000013f067887 */ /* 0x000fc8000c000000 */
[----:B------:R-:W-:Y:S01]  /*5390*/  ULOP3.LUT UR4, UR6, UR4, UR7, 0x96, !UPT ;  /* 0x0000000406047292 */ /* 0x000fe2000f8e9607 */
[----:B------:R-:W-:Y:S11]  /*53a0*/  @P0 BRA `(.L_x_101) ;  /* 0xffffffb800e40947 */ /* 0x000ff6000383ffff */
[----:B------:R-:W-:Y:S05]  /*53b0*/  EXIT ;  /* 0x000000000000794d */ /* 0x000fea0003800000 */
.L_x_3:
[----:B0-----:R-:W-:Y:S01]  /*53c0*/  ULDC.64 UR4, c[0x0][0x650] ;  /* 0x0001940000047ab9 */ /* 0x001fe20000000a00 */
        /* <DEDUP_REMOVED lines=25> */
.L_x_103:
[-CC-:B------:R-:W-:Y:S01]  /*5560*/  SHF.R.U64 R17, R14, R18.reuse, R15.reuse ;  /* 0x000000120e117219 */ /* 0x180fe2000000120f */
[----:B------:R-:W0:Y:S01]  /*5570*/  LDC R16, c[0x0][0x618] ;  /* 0x00018600ff107b82 */ /* 0x000e220000000800 */
[----:B------:R-:W-:Y:S01]  /*5580*/  SHF.R.U32.HI R7, RZ, R18, R15 ;  /* 0x00000012ff077219 */ /* 0x000fe2000001160f */
[----:B------:R-:W-:Y:S01]  /*5590*/  ULDC UR4, c[0x0][0x150] ;  /* 0x0000540000047ab9 */ /* 0x000fe20000000800 */
[----:B------:R-:W-:Y:S01]  /*55a0*/  IADD3 R9, P0, RZ, -R17, RZ ;  /* 0x80000011ff097210 */ /* 0x000fe20007f1e0ff */
[----:B------:R-:W-:Y:S01]  /*55b0*/  IMAD.MOV.U32 R10, RZ, RZ, R0 ;  /* 0x000000ffff0a7224 */ /* 0x000fe200078e0000 */
[----:B------:R-:W-:Y:S01]  /*55c0*/  I2FP.F32.U32 R12, R6 ;  /* 0x00000006000c7245 */ /* 0x000fe20000201000 */
[----:B------:R-:W-:Y:S02]  /*55d0*/  IMAD.MOV.U32 R11, RZ, RZ, R5 ;  /* 0x000000ffff0b7224 */ /* 0x000fe400078e0005 */
[----:B------:R-:W1:Y:S01]  /*55e0*/  LDC.64 R26, c[0x0][0x640] ;  /* 0x00019000ff1a7b82 */ /* 0x000e620000000a00 */
[----:B------:R-:W-:-:S02]  /*55f0*/  IMAD.X R7, RZ, RZ, ~R7, P0 ;  /* 0x000000ffff077224 */ /* 0x000fc400000e0e07 */
[----:B------:R-:W-:Y:S01]  /*5600*/  FMUL R13, R12, UR4 ;  /* 0x000000040c0d7c20 */ /* 0x000fe20008400000 */
[----:B------:R-:W-:Y:S01]  /*5610*/  IMAD.WIDE.U32 R10, R9, R20, R10 ;  /* 0x00000014090a7225 */ /* 0x000fe200078e000a */
[----:B------:R-:W-:-:S03]  /*5620*/  ULDC UR4, c[0x0][0x154] ;  /* 0x0000550000047ab9 */ /* 0x000fc60000000800 */
[----:B------:R-:W-:Y:S01]  /*5630*/  IMAD R12, R7, R20, RZ ;  /* 0x00000014070c7224 */ /* 0x000fe200078e02ff */
[----:B------:R-:W2:Y:S01]  /*5640*/  LDC R15, c[0x0][0x144] ;  /* 0x00005100ff0f7b82 */ /* 0x000ea20000000800 */
[----:B------:R-:W3:Y:S02]  /*5650*/  F2I.U32.TRUNC.NTZ R13, R13 ;  /* 0x0000000d000d7305 */ /* 0x000ee4000020f000 */
[----:B------:R-:W-:Y:S02]  /*5660*/  IMAD R7, R9, R21, R12 ;  /* 0x0000001509077224 */ /* 0x000fe400078e020c */
[----:B------:R-:W-:Y:S02]  /*5670*/  IMAD.MOV.U32 R12, RZ, RZ, 0x1 ;  /* 0x00000001ff0c7424 */ /* 0x000fe400078e00ff */
[----:B------:R-:W-:Y:S01]  /*5680*/  IMAD.IADD R7, R11, 0x1, R7 ;  /* 0x000000010b077824 */ /* 0x000fe200078e0207 */
[----:B------:R-:W4:Y:S04]  /*5690*/  LDC R18, c[0x0][0x608] ;  /* 0x00018200ff127b82 */ /* 0x000f280000000800 */
[----:B0-----:R-:W-:-:S02]  /*56a0*/  SHF.R.U64 R14, R10, R16, R7 ;  /* 0x000000100a0e7219 */ /* 0x001fc40000001207 */
[----:B------:R-:W-:Y:S02]  /*56b0*/  I2FP.F32.U32 R10, R8 ;  /* 0x00000008000a7245 */ /* 0x000fe40000201000 */
[----:B------:R-:W0:Y:S01]  /*56c0*/  LDC R25, c[0x0][0x658] ;  /* 0x00019600ff197b82 */ /* 0x000e220000000800 */
[----:B-1----:R-:W-:Y:S01]  /*56d0*/  ISETP.NE.U32.AND P0, PT, R26, RZ, PT ;  /* 0x000000ff1a00720c */ /* 0x002fe20003f05070 */
[----:B---3--:R-:W-:Y:S01]  /*56e0*/  IMAD.MOV R9, RZ, RZ, -R13 ;  /* 0x000000ffff097224 */ /* 0x008fe200078e0a0d */
[----:B------:R-:W-:Y:S01]  /*56f0*/  SHF.R.U32.HI R7, RZ, R16, R7 ;  /* 0x00000010ff077219 */ /* 0x000fe20000011607 */
[----:B------:R-:W-:Y:S01]  /*5700*/  FMUL R10, R10, UR4 ;  /* 0x000000040a0a7c20 */ /* 0x000fe20008400000 */
[----:B------:R-:W-:Y:S01]  /*5710*/  ISETP.NE.AND.EX P0, PT, R27, RZ, PT, P0 ;  /* 0x000000ff1b00720c */ /* 0x000fe20003f05300 */
[----:B------:R-:W-:Y:S02]  /*5720*/  IMAD.MOV.U32 R16, RZ, RZ, -0x1 ;  /* 0xffffffffff107424 */ /* 0x000fe400078e00ff */
[----:B------:R-:W1:Y:S01]  /*5730*/  LDC R21, c[0x0][0x148] ;  /* 0x00005200ff157b82 */ /* 0x000e620000000800 */
[----:B--2---:R-:W-:-:S07]  /*5740*/  IMAD R23, R15, R9, R6 ;  /* 0x000000090f177224 */ /* 0x004fce00078e0206 */
[----:B------:R-:W2:Y:S01]  /*5750*/  LDC R20, c[0x0][0x600] ;  /* 0x00018000ff147b82 */ /* 0x000ea20000000800 */
[-CC-:B----4-:R-:W-:Y:S02]  /*5760*/  SHF.R.U64 R19, R14, R18.reuse, R7.reuse ;  /* 0x000000120e137219 */ /* 0x190fe40000001207 */
[----:B------:R-:W-:Y:S02]  /*5770*/  SHF.R.U32.HI R6, RZ, R18, R7 ;  /* 0x00000012ff067219 */ /* 0x000fe40000011607 */
[----:B------:R3:W4:Y:S03]  /*5780*/  F2I.U32.TRUNC.NTZ R18, R10 ;  /* 0x0000000a00127305 */ /* 0x000726000020f000 */
[----:B------:R-:W1:Y:S01]  /*5790*/  LDC R22, c[0x0][0x648] ;  /* 0x00019200ff167b82 */ /* 0x000e620000000800 */
[-C--:B0-----:R-:W-:Y:S02]  /*57a0*/  SHF.L.U32 R9, R16, R25.reuse, RZ ;  /* 0x0000001910097219 */ /* 0x081fe400000006ff */
[----:B------:R-:W-:-:S02]  /*57b0*/  SHF.R.U64 R16, R19, R25, R6 ;  /* 0x0000001913107219 */ /* 0x000fc40000001206 */
[-C--:B------:R-:W-:Y:S02]  /*57c0*/  SHF.R.U32.HI R7, RZ, R25.reuse, R6 ;  /* 0x00000019ff077219 */ /* 0x080fe40000011606 */
[----:B------:R-:W-:Y:S01]  /*57d0*/  SHF.L.U32 R25, R12, R25, RZ ;  /* 0x000000190c197219 */ /* 0x000fe200000006ff */
[----:B------:R-:W0:Y:S01]  /*57e0*/  LDC R24, c[0x0][0x638] ;  /* 0x00018e00ff187b82 */ /* 0x000e220000000800 */
[----:B------:R-:W-:Y:S01]  /*57f0*/  LOP3.LUT R28, RZ, R9, RZ, 0x33, !PT ;  /* 0x00000009ff1c7212 */ /* 0x000fe200078e33ff */
[----:B------:R-:W-:-:S06]  /*5800*/  IMAD.MOV.U32 R6, RZ, RZ, R16 ;  /* 0x000000ffff067224 */ /* 0x000fcc00078e0010 */
[----:B------:R-:W0:Y:S01]  /*5810*/  LDC R29, c[0x0][0x610] ;  /* 0x00018400ff1d7b82 */ /* 0x000e220000000800 */
[----:B---34-:R-:W-:Y:S05]  /*5820*/  @!P0 BRA `(.L_x_104) ;  /* 0x0000000000288947 */ /* 0x018fea0003800000 */
        /* <DEDUP_REMOVED lines=10> */
.L_x_104:
[----:B-1----:R-:W-:Y:S01]  /*58d0*/  SHF.R.U64 R7, R6, R22, R7 ;  /* 0x0000001606077219 */ /* 0x002fe20000001207 */
[----:B--2---:R-:W-:Y:S01]  /*58e0*/  VIADD R11, R20, 0xffffffff ;  /* 0xffffffff140b7836 */ /* 0x004fe20000000000 */
[----:B------:R-:W-:Y:S01]  /*58f0*/  LOP3.LUT R6, R19, R28, RZ, 0xc0, !PT ;  /* 0x0000001c13067212 */ /* 0x000fe200078ec0ff */
[----:B------:R-:W-:Y:S02]  /*5900*/  IMAD.MOV R18, RZ, RZ, -R18 ;  /* 0x000000ffff127224 */ /* 0x000fe400078e0a12 */
[----:B------:R-:W-:Y:S02]  /*5910*/  IMAD.MOV R9, RZ, RZ, -R7 ;  /* 0x000000ffff097224 */ /* 0x000fe400078e0a07 */
[----:B------:R-:W-:Y:S01]  /*5920*/  IMAD R12, R25, R7, R6 ;  /* 0x00000007190c7224 */ /* 0x000fe200078e0206 */
[----:B------:R-:W-:Y:S01]  /*5930*/  LOP3.LUT R7, R14, R11, RZ, 0xc0, !PT ;  /* 0x0000000b0e077212 */ /* 0x000fe200078ec0ff */
[----:B------:R-:W-:Y:S02]  /*5940*/  @P4 IMAD R23, R21, R18, R8 ;  /* 0x0000001215174224 */ /* 0x000fe400078e0208 */
[----:B0-----:R-:W-:-:S02]  /*5950*/  IMAD R6, R9, R24, R16 ;  /* 0x0000001809067224 */ /* 0x001fc400078e0210 */
[----:B------:R-:W-:Y:S02]  /*5960*/  IMAD R12, R12, R29, R23 ;  /* 0x0000001d0c0c7224 */ /* 0x000fe400078e0217 */
[----:B------:R-:W-:Y:S02]  /*5970*/  IMAD R7, R6, R20, R7 ;  /* 0x0000001406077224 */ /* 0x000fe400078e0207 */
[----:B------:R-:W-:Y:S02]  /*5980*/  IMAD.MOV.U32 R10, RZ, RZ, 0x1 ;  /* 0x00000001ff0a7424 */ /* 0x000fe400078e00ff */
[----:B------:R-:W-:Y:S01]  /*5990*/  IMAD.MOV.U32 R9, RZ, RZ, R17 ;  /* 0x000000ffff097224 */ /* 0x000fe200078e0011 */
[----:B------:R-:W-:Y:S02]  /*59a0*/  SEL R16, R7, R12, !P4 ;  /* 0x0000000c07107207 */ /* 0x000fe40006000000 */
[----:B------:R-:W-:-:S07]  /*59b0*/  SEL R12, R12, R7, !P4 ;  /* 0x000000070c0c7207 */ /* 0x000fce0006000000 */
.L_x_102:
[----:B------:R-:W-:-:S08]  /*59c0*/  NOP ;  /* 0x0000000000007918 */ /* 0x000fd00000000000 */
[----:B------:R-:W0:-:S00]  /*59d0*/  USETMAXREG.DEALLOC.CTAPOOL 0x28 ;  /* 0x00000028000079c8 */ /* 0x000e0000080e0500 */
[----:B0-----:R-:W-:-:S13]  /*59e0*/  ISETP.NE.AND P0, PT, R3, RZ, PT ;  /* 0x000000ff0300720c */ /* 0x001fda0003f05270 */
[----:B------:R-:W-:Y:S05]  /*59f0*/  @P0 EXIT ;  /* 0x000000000000094d */ /* 0x000fea0003800000 */
[----:B------:R-:W-:Y:S01]  /*5a00*/  LOP3.LUT P0, RZ, R10, 0xff, RZ, 0xc0, !PT ;  /* 0x000000ff0aff7812 */ /* 0x000fe2000780c0ff */
[----:B------:R-:W-:Y:S02]  /*5a10*/  IMAD.MOV.U32 R11, RZ, RZ, 0x1 ;  /* 0x00000001ff0b7424 */ /* 0x000fe400078e00ff */
[----:B------:R-:W-:-:S10]  /*5a20*/  IMAD.MOV.U32 R10, RZ, RZ, RZ ;  /* 0x000000ffff0a7224 */ /* 0x000fd400078e00ff */
[----:B------:R-:W-:Y:S05]  /*5a30*/  @!P0 BRA `(.L_x_105) ;  /* 0x0000000c003c8947 */ /* 0x000fea0003800000 */
[----:B------:R-:W0:Y:S01]  /*5a40*/  LDC R3, c[0x0][0x28c] ;  /* 0x0000a300ff037b82 */ /* 0x000e220000000800 */
[----:B------:R-:W-:Y:S01]  /*5a50*/  ULDC UR5, c[0x0][0x600] ;  /* 0x0001800000057ab9 */ /* 0x000fe20000000800 */
[----:B------:R-:W-:Y:S01]  /*5a60*/  ULDC UR4, c[0x0][0xc] ;  /* 0x0000030000047ab9 */ /* 0x000fe20000000800 */
[----:B------:R-:W-:Y:S01]  /*5a70*/  UIADD3 UR16, UR5, -0x1, URZ ;  /* 0xffffffff05107890 */ /* 0x000fe2000fffe03f */
[C---:B------:R-:W-:Y:S01]  /*5a80*/  LOP3.LUT P3, RZ, R2.reuse, 0x7f, RZ, 0xc0, !PT ;  /* 0x0000007f02ff7812 */ /* 0x040fe2000786c0ff */
[----:B------:R-:W-:Y:S01]  /*5a90*/  ULDC UR6, c[0x0][0x658] ;  /* 0x0001960000067ab9 */ /* 0x000fe20000000800 */
[----:B------:R-:W-:Y:S01]  /*5aa0*/  ULDC UR5, c[0x0][0x10] ;  /* 0x0000040000057ab9 */ /* 0x000fe20000000800 */
[----:B------:R-:W-:Y:S01]  /*5ab0*/  UMOV UR7, 0xffffffff ;  /* 0xffffffff00077882 */ /* 0x000fe20000000000 */
[----:B------:R-:W-:Y:S01]  /*5ac0*/  UMOV UR8, 0x1 ;  /* 0x0000000100087882 */ /* 0x000fe20000000000 */
[----:B------:R-:W-:Y:S01]  /*5ad0*/  UIMAD.WIDE.U32 UR4, UR4, UR5, URZ ;  /* 0x00000005040472a5 */ /* 0x000fe2000f8e003f */
[----:B------:R-:W-:Y:S01]  /*5ae0*/  LOP3.LUT P0, RZ, R2, 0x1f, RZ, 0xc0, !PT ;  /* 0x0000001f02ff7812 */ /* 0x000fe2000780c0ff */
[----:B------:R-:W-:Y:S01]  /*5af0*/  USHF.L.U32 UR7, UR7, UR6, URZ ;  /* 0x0000000607077299 */ /* 0x000fe2000800063f */
[----:B------:R-:W-:Y:S01]  /*5b00*/  BSSY B0, `(.L_x_105) ;  /* 0x00000c2000007945 */ /* 0x000fe20003800000 */
[----:B------:R-:W-:Y:S01]  /*5b10*/  USHF.L.U32 UR18, UR8, UR6, URZ ;  /* 0x0000000608127299 */ /* 0x000fe2000800063f */
[----:B------:R-:W-:Y:S01]  /*5b20*/  IMAD.MOV.U32 R14, RZ, RZ, 0x1 ;  /* 0x00000001ff0e7424 */ /* 0x000fe200078e00ff */
[----:B------:R-:W-:Y:S01]  /*5b30*/  LOP3.LUT R17, R4, 0x2, RZ, 0xfc, !PT ;  /* 0x0000000204117812 */ /* 0x000fe200078efcff */
[----:B------:R-:W-:Y:S01]  /*5b40*/  ULDC UR6, c[0x0][0x14] ;  /* 0x0000050000067ab9 */ /* 0x000fe20000000800 */
[----:B------:R-:W-:Y:S01]  /*5b50*/  PLOP3.LUT P0, PT, P0, P3, PT, 0x8a, 0x0 ;  /* 0x000000000000781c */ /* 0x000fe20000707172 */
[----:B------:R-:W-:Y:S01]  /*5b60*/  UIMAD.WIDE.U32 UR20, UR4, UR6, URZ ;  /* 0x00000006041472a5 */ /* 0x000fe2000f8e003f */
[----:B------:R-:W-:Y:S01]  /*5b70*/  IMAD.MOV.U32 R11, RZ, RZ, 0x1 ;  /* 0x00000001ff0b7424 */ /* 0x000fe200078e00ff */
[----:B------:R-:W-:Y:S01]  /*5b80*/  UIMAD UR13, UR5, UR6, URZ ;  /* 0x00000006050d72a4 */ /* 0x000fe2000f8e023f */
[----:B------:R-:W-:Y:S01]  /*5b90*/  IMAD.MOV.U32 R10, RZ, RZ, RZ ;  /* 0x000000ffff0a7224 */ /* 0x000fe200078e00ff */
[----:B------:R-:W-:Y:S01]  /*5ba0*/  ULOP3.LUT UR17, URZ, UR7, URZ, 0x33, !UPT ;  /* 0x000000073f117292 */ /* 0x000fe2000f8e333f */
[----:B0-----:R-:W-:Y:S01]  /*5bb0*/  VIADD R3, R3, 0x7f ;  /* 0x0000007f03037836 */ /* 0x001fe20000000000 */
[----:B------:R-:W-:Y:S01]  /*5bc0*/  UIADD3 UR13, UR21, UR13, URZ ;  /* 0x0000000d150d7290 */ /* 0x000fe2000fffe03f */
[----:B------:R-:W-:-:S03]  /*5bd0*/  ULDC.64 UR22, c[0x0][0x198] ;  /* 0x0000660000167ab9 */ /* 0x000fc60000000a00 */
[----:B------:R-:W-:-:S04]  /*5be0*/  SHF.R.S32.HI R6, RZ, 0x1f, R3 ;  /* 0x0000001fff067819 */ /* 0x000fc80000011403 */
[----:B------:R-:W-:-:S04]  /*5bf0*/  LEA.HI R6, R6, R3, RZ, 0x7 ;  /* 0x0000000306067211 */ /* 0x000fc800078f38ff */
[----:B------:R-:W-:-:S05]  /*5c00*/  SHF.R.S32.HI R15, RZ, 0x7, R6 ;  /* 0x00000007ff0f7819 */ /* 0x000fca0000011406 */
[----:B------:R-:W-:-:S07]  /*5c10*/  VIADD R13, R15, 0x1 ;  /* 0x000000010f0d7836 */ /* 0x000fce0000000000 */
.L_x_117:
[----:B------:R-:W-:-:S03]  /*5c20*/  UMOV UR4, 0xffffffff ;  /* 0xffffffff00047882 */ /* 0x000fc60000000000 */
[----:B------:R-:W-:Y:S05]  /*5c30*/  BRA.DIV UR4, `(.L_x_106) ;  /* 0x0000000e04ac7947 */ /* 0x000fea000b800000 */
[----:B------:R-:W-:-:S13]  /*5c40*/  ELECT P1, URZ, PT ;  /* 0x00000000003f782f */ /* 0x000fda0003820000 */
.L_x_128:
[----:B------:R-:W0:Y:S01]  /*5c50*/  LDC R2, c[0x0][0x28c] ;  /* 0x0000a300ff027b82 */ /* 0x000e220000000800 */
[----:B------:R-:W-:Y:S01]  /*5c60*/  BSSY B1, `(.L_x_107) ;  /* 0x0000037000017945 */ /* 0x000fe20003800000 */
[----:B0-----:R-:W-:-:S13]  /*5c70*/  ISETP.LT.OR P1, PT, R2, 0x1, !P1 ;  /* 0x000000010200780c */ /* 0x001fda0004f21670 */
[----:B------:R-:W-:Y:S05]  /*5c80*/  @P1 BRA `(.L_x_108) ;  /* 0x0000000000d01947 */ /* 0x000fea0003800000 */
[----:B------:R-:W-:Y:S02]  /*5c90*/  IMAD.SHL.U32 R16, R16, 0x40, RZ ;  /* 0x0000004010107824 */ /* 0x000fe400078e00ff */
[----:B------:R-:W-:Y:S02]  /*5ca0*/  IMAD.SHL.U32 R12, R12, 0x80, RZ ;  /* 0x000000800c0c7824 */ /* 0x000fe400078e00ff */
[----:B------:R-:W-:Y:S02]  /*5cb0*/  IMAD.MOV.U32 R20, RZ, RZ, RZ ;  /* 0x000000ffff147224 */ /* 0x000fe400078e00ff */
[----:B------:R-:W-:Y:S02]  /*5cc0*/  IMAD.MOV.U32 R2, RZ, RZ, R13 ;  /* 0x000000ffff027224 */ /* 0x000fe400078e000d */
[----:B------:R-:W-:Y:S02]  /*5cd0*/  IMAD.MOV.U32 R3, RZ, RZ, R11 ;  /* 0x000000ffff037224 */ /* 0x000fe400078e000b */
[----:B------:R-:W-:-:S07]  /*5ce0*/  IMAD.MOV.U32 R6, RZ, RZ, R10 ;  /* 0x000000ffff067224 */ /* 0x000fce00078e000a */
.L_x_112:
[----:B------:R-:W0:Y:S01]  /*5cf0*/  S2R R8, SR_CgaCtaId ;  /* 0x0000000000087919 */ /* 0x000e220000008800 */
[----:B------:R-:W-:-:S04]  /*5d00*/  MOV R7, 0x400 ;  /* 0x0000040000077802 */ /* 0x000fc80000000f00 */
[----:B0-----:R-:W-:Y:S02]  /*5d10*/  LEA R19, R8, R7, 0x18 ;  /* 0x0000000708137211 */ /* 0x001fe400078ec0ff */
[----:B------:R-:W-:Y:S01]  /*5d20*/  SHF.L.U32 R7, R3, 0x1f, RZ ;  /* 0x0000001f03077819 */ /* 0x000fe200000006ff */
[----:B------:R-:W0:Y:S02]  /*5d30*/  @!P3 LDC R8, c[0x0][0x500] ;  /* 0x00014000ff08bb82 */ /* 0x000e240000000800 */
[----:B------:R-:W-:-:S04]  /*5d40*/  IMAD R18, R6, 0x8, R19 ;  /* 0x0000000806127824 */ /* 0x000fc800078e0213 */
[----:B------:R-:W1:Y:S02]  /*5d50*/  SYNCS.PHASECHK.TRANS64.TRYWAIT P1, [R18+URZ+0x20], R7 ;  /* 0x00002007120075a7 */ /* 0x000e64000802017f */
[----:B-1----:R-:W-:Y:S05]  /*5d60*/  @!P1 BRA `(.L_x_109) ;  /* 0x0000000c00809947 */ /* 0x002fea0003800000 */
.L_x_129:
[----:B-1----:R-:W-:Y:S01]  /*5d70*/  PRMT R7, R17, 0x9910, RZ ;  /* 0x0000991011077816 */ /* 0x002fe200000000ff */
[----:B0-----:R0:W-:Y:S03]  /*5d80*/  @!P3 SYNCS.ARRIVE.TRANS64 RZ, [R18+URZ], R8 ;  /* 0x0000000812ffb9a7 */ /* 0x0011e6000800003f */
[----:B------:R-:W-:-:S13]  /*5d90*/  ISETP.NE.AND P1, PT, R7, 0x2, PT ;  /* 0x000000020700780c */ /* 0x000fda0003f25270 */
[----:B0-----:R-:W-:Y:S05]  /*5da0*/  @P1 BRA `(.L_x_110) ;  /* 0x0000000000041947 */ /* 0x001fea0003800000 */
[----:B------:R-:W-:Y:S01]  /*5db0*/  BPT.TRAP 0x1 ;  /* 0x000000040000795c */ /* 0x000fe20000300000 */
.L_x_110:
[----:B------:R-:W-:Y:S05]  /*5dc0*/  @P0 BRA `(.L_x_111) ;  /* 0x0000000000040947 */ /* 0x000fea0003800000 */
[----:B------:R-:W-:Y:S01]  /*5dd0*/  BPT.TRAP 0x1 ;  /* 0x000000040000795c */ /* 0x000fe20000300000 */
.L_x_111:
[--C-:B------:R-:W-:Y:S01]  /*5de0*/  IMAD R7, R6, 0x4000, R19.reuse ;  /* 0x0000400006077824 */ /* 0x100fe200078e0213 */
[----:B------:R-:W-:Y:S01]  /*5df0*/  R2UR UR9, R18 ;  /* 0x00000000120972ca */ /* 0x000fe200000e0000 */
[----:B------:R-:W-:Y:S01]  /*5e00*/  IMAD R19, R6, 0x2000, R19 ;  /* 0x0000200006137824 */ /* 0x000fe200078e0213 */
[----:B------:R-:W-:Y:S01]  /*5e10*/  UIADD3 UR4, UP0, UR22, 0xf0, URZ ;  /* 0x000000f016047890 */ /* 0x000fe2000ff1e03f */
[----:B------:R-:W-:Y:S01]  /*5e20*/  VIADD R2, R2, 0xffffffff ;  /* 0xffffffff02027836 */ /* 0x000fe20000000000 */
[----:B------:R-:W-:Y:S01]  /*5e30*/  R2UR UR5, R7 ;  /* 0x00000000070572ca */ /* 0x000fe200000e0000 */
[----:B------:R-:W-:Y:S01]  /*5e40*/  UIADD3 UR24, UP1, UR22, 0x1f0, URZ ;  /* 0x000001f016187890 */ /* 0x000fe2000ff3e03f */
[----:B------:R-:W-:Y:S01]  /*5e50*/  R2UR UR8, R19 ;  /* 0x00000000130872ca */ /* 0x000fe200000e0000 */
[----:B------:R-:W-:Y:S01]  /*5e60*/  VIADD R6, R6, 0x1 ;  /* 0x0000000106067836 */ /* 0x000fe20000000000 */
[----:B------:R-:W-:Y:S01]  /*5e70*/  R2UR UR11, R12 ;  /* 0x000000000c0b72ca */ /* 0x000fe200000e0000 */
[----:B------:R-:W-:Y:S01]  /*5e80*/  UIADD3.X UR25, URZ, UR23, URZ, UP1, !UPT ;  /* 0x000000173f197290 */ /* 0x000fe20008ffe43f */
[----:B------:R-:W-:Y:S01]  /*5e90*/  R2UR UR10, R20 ;  /* 0x00000000140a72ca */ /* 0x000fe200000e0000 */
[----:B------:R-:W-:Y:S01]  /*5ea0*/  UMOV UR6, 0x0 ;  /* 0x0000000000067882 */ /* 0x000fe20000000000 */
[----:B------:R-:W-:Y:S01]  /*5eb0*/  R2UR UR12, R9 ;  /* 0x00000000090c72ca */ /* 0x000fe200000e0000 */
[----:B------:R-:W-:Y:S01]  /*5ec0*/  UMOV UR7, 0x10000000 ;  /* 0x1000000000077882 */ /* 0x000fe20000000000 */
[----:B------:R-:W-:Y:S01]  /*5ed0*/  R2UR UR19, R16 ;  /* 0x00000000101372ca */ /* 0x000fe200000e0000 */
[----:B------:R-:W-:Y:S01]  /*5ee0*/  VIADD R20, R20, 0x80 ;  /* 0x0000008014147836 */ /* 0x000fe20000000000 */
[----:B------:R-:W-:Y:S01]  /*5ef0*/  ISETP.GT.AND P2, PT, R2, 0x1, PT ;  /* 0x000000010200780c */ /* 0x000fe20003f44270 */
[----:B------:R-:W-:Y:S01]  /*5f00*/  UIADD3 UR14, UR5, 0x100, URZ ;  /* 0x00000100050e7890 */ /* 0x000fe2000fffe03f */
[----:B------:R-:W-:Y:S01]  /*5f10*/  ISETP.NE.AND P1, PT, R6, 0x4, PT ;  /* 0x000000040600780c */ /* 0x000fe20003f25270 */
[----:B------:R-:W-:-:S02]  /*5f20*/  UIADD3.X UR5, URZ, UR23, URZ, UP0, !UPT ;  /* 0x000000173f057290 */ /* 0x000fc400087fe43f */
[----:B------:R-:W-:Y:S01]  /*5f30*/  UIADD3 UR15, UR8, 0x10100, URZ ;  /* 0x00010100080f7890 */ /* 0x000fe2000fffe03f */
[----:B------:R-:W-:Y:S02]  /*5f40*/  SEL R8, RZ, 0x1, P1 ;  /* 0x00000001ff087807 */ /* 0x000fe40000800000 */
[----:B------:R-:W-:Y:S01]  /*5f50*/  UMOV UR8, UR14 ;  /* 0x0000000e00087c82 */ /* 0x000fe20008000000 */
[----:B------:R-:W-:Y:S02]  /*5f60*/  SEL R6, R6, RZ, P1 ;  /* 0x000000ff06067207 */ /* 0x000fe40000800000 */
[----:B------:R-:W-:Y:S01]  /*5f70*/  LOP3.LUT R3, R3, R8, RZ, 0x3c, !PT ;  /* 0x0000000803037212 */ /* 0x000fe200078e3cff */
[----:B------:R0:W-:Y:S02]  /*5f80*/  UTMALDG.3D [UR8], [UR4], desc[UR6] ;  /* 0x00000608040075b4 */ /* 0x0001e40008011000 */
[----:B0-----:R-:W-:Y:S01]  /*5f90*/  UMOV UR8, UR15 ;  /* 0x0000000f00087c82 */ /* 0x001fe20008000000 */
[----:B------:R-:W-:-:S02]  /*5fa0*/  UMOV UR11, UR19 ;  /* 0x00000013000b7c82 */ /* 0x000fc40008000000 */
[----:B------:R0:W-:Y:S02]  /*5fb0*/  UTMALDG.3D [UR8], [UR24], desc[UR6] ;  /* 0x00000608180075b4 */ /* 0x0001e40008011000 */
[----:B0-----:R-:W-:Y:S05]  /*5fc0*/  @P2 BRA `(.L_x_112) ;  /* 0xfffffffc00482947 */ /* 0x001fea000383ffff */
.L_x_108:
[----:B------:R-:W-:Y:S05]  /*5fd0*/  BSYNC B1 ;  /* 0x0000000000017941 */ /* 0x000fea0003800000 */
.L_x_107:
[----:B------:R-:W-:Y:S01]  /*5fe0*/  LOP3.LUT P2, RZ, R14, 0xff, RZ, 0xc0, !PT ;  /* 0x000000ff0eff7812 */ /* 0x000fe2000784c0ff */
[----:B------:R-:W-:Y:S01]  /*5ff0*/  IMAD.IADD R10, R15, 0x1, R10 ;  /* 0x000000010f0a7824 */ /* 0x000fe200078e020a */
[----:B------:R-:W-:Y:S01]  /*6000*/  IADD3 R0, P5, R0, UR20, RZ ;  /* 0x0000001400007c10 */ /* 0x000fe2000ffbe0ff */
[----:B------:R-:W-:Y:S01]  /*6010*/  ULDC.64 UR4, c[0x0][0x650] ;  /* 0x0001940000047ab9 */ /* 0x000fe20000000a00 */
[----:B------:R-:W-:Y:S01]  /*6020*/  BSSY B1, `(.L_x_113) ;  /* 0x000006d000017945 */ /* 0x000fe20003800000 */
[----:B------:R-:W-:Y:S01]  /*6030*/  IMAD.MOV.U32 R12, RZ, RZ, -0x1 ;  /* 0xffffffffff0c7424 */ /* 0x000fe200078e00ff */
[----:B------:R-:W-:Y:S01]  /*6040*/  SHF.R.U32.HI R2, RZ, 0x2, R10 ;  /* 0x00000002ff027819 */ /* 0x000fe2000001160a */
[----:B------:R-:W-:Y:S01]  /*6050*/  IMAD.MOV.U32 R16, RZ, RZ, -0x1 ;  /* 0xffffffffff107424 */ /* 0x000fe200078e00ff */
[----:B------:R-:W-:Y:S01]  /*6060*/  ISETP.GT.U32.AND P1, PT, R10, 0x3, PT ;  /* 0x000000030a00780c */ /* 0x000fe20003f24070 */
[----:B------:R-:W-:Y:S01]  /*6070*/  IMAD.MOV.U32 R9, RZ, RZ, -0x1 ;  /* 0xffffffffff097424 */ /* 0x000fe200078e00ff */
[----:B------:R-:W-:-:S02]  /*6080*/  LOP3.LUT R2, R2, 0x1, RZ, 0xc0, !PT ;  /* 0x0000000102027812 */ /* 0x000fc400078ec0ff */
[----:B------:R-:W-:Y:S01]  /*6090*/  ISETP.LT.U32.AND P1, PT, R15, 0x4, P1 ;  /* 0x000000040f00780c */ /* 0x000fe20000f21070 */
[----:B------:R-:W0:Y:S01]  /*60a0*/  @P2 S2R R6, SR_CgaCtaId ;  /* 0x0000000000062919 */ /* 0x000e220000008800 */
[----:B------:R-:W-:Y:S02]  /*60b0*/  @P2 MOV R3, 0x400 ;  /* 0x0000040000032802 */ /* 0x000fe40000000f00 */
[----:B------:R-:W-:Y:S02]  /*60c0*/  IADD3.X R5, R5, UR13, RZ, P5, !PT ;  /* 0x0000000d05057c10 */ /* 0x000fe4000affe4ff */
[----:B------:R-:W-:Y:S02]  /*60d0*/  ISETP.GE.U32.AND P5, PT, R0, UR4, PT ;  /* 0x0000000400007c0c */ /* 0x000fe4000bfa6070 */
[----:B------:R-:W-:Y:S02]  /*60e0*/  LOP3.LUT R10, R10, 0x3, RZ, 0xc0, !PT ;  /* 0x000000030a0a7812 */ /* 0x000fe400078ec0ff */
[----:B------:R-:W-:-:S02]  /*60f0*/  PRMT R14, RZ, 0x7610, R14 ;  /* 0x00007610ff0e7816 */ /* 0x000fc4000000000e */
[----:B0-----:R-:W-:-:S04]  /*6100*/  @P2 LEA R3, R6, R3, 0x18 ;  /* 0x0000000306032211 */ /* 0x001fc800078ec0ff */
[----:B------:R0:W-:Y:S01]  /*6110*/  @P2 SYNCS.ARRIVE.TRANS64.A1T0 RZ, [R3+URZ+0x58], RZ ;  /* 0x000058ff03ff29a7 */ /* 0x0001e2000810003f */
[----:B------:R-:W-:Y:S02]  /*6120*/  ISETP.NE.U32.AND P2, PT, R2, 0x1, PT ;  /* 0x000000010200780c */ /* 0x000fe40003f45070 */
[----:B------:R-:W-:Y:S02]  /*6130*/  SEL R2, RZ, 0x1, !P1 ;  /* 0x00000001ff027807 */ /* 0x000fe40004800000 */
[----:B------:R-:W-:Y:S02]  /*6140*/  ISETP.GE.U32.AND.EX P1, PT, R5, UR5, PT, P5 ;  /* 0x0000000505007c0c */ /* 0x000fe4000bf26150 */
[----:B------:R-:W-:-:S04]  /*6150*/  ISETP.GT.U32.AND P2, PT, R15, 0x3, !P2 ;  /* 0x000000030f00780c */ /* 0x000fc80005744070 */
[----:B0-----:R-:W-:-:S04]  /*6160*/  SEL R3, RZ, 0x1, !P2 ;  /* 0x00000001ff037807 */ /* 0x001fc80005000000 */
[--C-:B------:R-:W-:Y:S02]  /*6170*/  LOP3.LUT R11, R3, R11, R2.reuse, 0x96, !PT ;  /* 0x0000000b030b7212 */ /* 0x100fe400078e9602 */
[----:B------:R-:W-:Y:S01]  /*6180*/  PRMT R2, RZ, 0x7610, R2 ;  /* 0x00007610ff027816 */ /* 0x000fe20000000002 */
[----:B------:R-:W-:Y:S06]  /*6190*/  @P1 BRA `(.L_x_114) ;  /* 0x0000000400541947 */ /* 0x000fec0003800000 */
[----:B------:R-:W-:Y:S01]  /*61a0*/  ULDC.64 UR4, c[0x0][0x628] ;  /* 0x00018a0000047ab9 */ /* 0x000fe20000000a00 */
[----:B------:R-:W0:Y:S01]  /*61b0*/  S2R R16, SR_CTAID.X ;  /* 0x0000000000107919 */ /* 0x000e220000002500 */
[----:B------:R-:W-:Y:S01]  /*61c0*/  ISETP.NE.U32.AND P1, PT, RZ, UR4, PT ;  /* 0x00000004ff007c0c */ /* 0x000fe2000bf25070 */
[----:B------:R-:W-:Y:S01]  /*61d0*/  ULDC UR7, c[0x0][0x630] ;  /* 0x00018c0000077ab9 */ /* 0x000fe20000000800 */
[----:B------:R-:W-:Y:S01]  /*61e0*/  IMAD.MOV.U32 R2, RZ, RZ, R0 ;  /* 0x000000ffff027224 */ /* 0x000fe200078e0000 */
[----:B------:R-:W1:Y:S01]  /*61f0*/  S2R R12, SR_CTAID.Y ;  /* 0x00000000000c7919 */ /* 0x000e620000002600 */
[----:B------:R-:W-:Y:S01]  /*6200*/  ISETP.NE.AND.EX P1, PT, RZ, UR5, PT, P1 ;  /* 0x00000005ff007c0c */ /* 0x000fe2000bf25310 */
[----:B------:R-:W-:-:S12]  /*6210*/  IMAD.MOV.U32 R3, RZ, RZ, R5 ;  /* 0x000000ffff037224 */ /* 0x000fd800078e0005 */
[----:B------:R-:W-:Y:S05]  /*6220*/  @!P1 BRA `(.L_x_115) ;  /* 0x0000000000289947 */ /* 0x000fea0003800000 */
[----:B------:R-:W-:Y:S02]  /*6230*/  ULDC UR6, c[0x0][0x634] ;  /* 0x00018d0000067ab9 */ /* 0x000fe40000000800 */
[----:B------:R-:W-:-:S05]  /*6240*/  IADD3 R9, P1, R0, UR6, RZ ;  /* 0x0000000600097c10 */ /* 0x000fca000ff3e0ff */
[----:B------:R-:W-:-:S04]  /*6250*/  IMAD.X R19, RZ, RZ, R5, P1 ;  /* 0x000000ffff137224 */ /* 0x000fc800008e0605 */
[----:B------:R-:W-:-:S04]  /*6260*/  IMAD.WIDE.U32 R6, R19, UR4, RZ ;  /* 0x0000000413067c25 */ /* 0x000fc8000f8e00ff */
[----:B------:R-:W-:-:S04]  /*6270*/  IMAD.WIDE.U32 R6, P1, R9, UR5, R6 ;  /* 0x0000000509067c25 */ /* 0x000fc8000f820006 */
[----:B------:R-:W-:-:S04]  /*6280*/  IMAD.WIDE.U32 R8, R9, UR4, RZ ;  /* 0x0000000409087c25 */ /* 0x000fc8000f8e00ff */
[----:B------:R-:W-:Y:S01]  /*6290*/  IMAD.X R3, RZ, RZ, RZ, P1 ;  /* 0x000000ffff037224 */ /* 0x000fe200008e06ff */
[----:B------:R-:W-:Y:S01]  /*62a0*/  IADD3 RZ, P1, R9, R6, RZ ;  /* 0x0000000609ff7210 */ /* 0x000fe20007f3e0ff */
[----:B------:R-:W-:-:S04]  /*62b0*/  IMAD.MOV.U32 R2, RZ, RZ, R7 ;  /* 0x000000ffff027224 */ /* 0x000fc800078e0007 */
[----:B------:R-:W-:-:S08]  /*62c0*/  IMAD.WIDE.U32.X R2, R19, UR5, R2, P1 ;  /* 0x0000000513027c25 */ /* 0x000fd000088e0402 */
.L_x_115:
[--C-:B------:R-:W-:Y:S01]  /*62d0*/  SHF.R.U64 R8, R2, UR7, R3.reuse ;  /* 0x0000000702087c19 */ /* 0x100fe20008001203 */
[----:B------:R-:W-:Y:S01]  /*62e0*/  ULDC.64 UR4, c[0x0][0x620] ;  /* 0x0001880000047ab9 */ /* 0x000fe20000000a00 */
[----:B------:R-:W-:Y:S01]  /*62f0*/  SHF.R.U32.HI R2, RZ, UR7, R3 ;  /* 0x00000007ff027c19 */ /* 0x000fe20008011603 */
[----:B------:R-:W-:Y:S01]  /*6300*/  IMAD.MOV.U32 R3, RZ, RZ, R5 ;  /* 0x000000ffff037224 */ /* 0x000fe200078e0005 */
[----:B------:R-:W-:Y:S01]  /*6310*/  IADD3 R7, P1, RZ, -R8, RZ ;  /* 0x80000008ff077210 */ /* 0x000fe20007f3e0ff */
[----:B------:R-:W2:Y:S01]  /*6320*/  LDC R25, c[0x0][0x144] ;  /* 0x00005100ff197b82 */ /* 0x000ea20000000800 */
[----:B0-----:R-:W-:Y:S01]  /*6330*/  I2FP.F32.U32 R9, R16 ;  /* 0x0000001000097245 */ /* 0x001fe20000201000 */
[----:B------:R-:W-:Y:S01]  /*6340*/  ULDC.64 UR8, c[0x0][0x640] ;  /* 0x0001900000087ab9 */ /* 0x000fe20000000a00 */
[----:B------:R-:W-:Y:S01]  /*6350*/  ULDC UR6, c[0x0][0x608] ;  /* 0x0001820000067ab9 */ /* 0x000fe20000000800 */
[----:B------:R-:W-:Y:S01]  /*6360*/  IMAD.X R2, RZ, RZ, ~R2, P1 ;  /* 0x000000ffff027224 */ /* 0x000fe200008e0e02 */
[----:B------:R-:W-:-:S03]  /*6370*/  ISETP.NE.U32.AND P1, PT, RZ, UR8, PT ;  /* 0x00000008ff007c0c */ /* 0x000fc6000bf25070 */
[----:B------:R-:W-:Y:S01]  /*6380*/  IMAD R6, R2, UR4, RZ ;  /* 0x0000000402067c24 */ /* 0x000fe2000f8e02ff */
[----:B------:R-:W0:Y:S01]  /*6390*/  LDC R19, c[0x0][0x148] ;  /* 0x00005200ff137b82 */ /* 0x000e220000000800 */
[----:B------:R-:W-:Y:S01]  /*63a0*/  IMAD.MOV.U32 R2, RZ, RZ, R0 ;  /* 0x000000ffff027224 */ /* 0x000fe200078e0000 */
[----:B------:R-:W-:-:S03]  /*63b0*/  ISETP.NE.AND.EX P1, PT, RZ, UR9, PT, P1 ;  /* 0x00000009ff007c0c */ /* 0x000fc6000bf25310 */
[----:B------:R-:W-:Y:S01]  /*63c0*/  IMAD.WIDE.U32 R2, R7, UR4, R2 ;  /* 0x0000000407027c25 */ /* 0x000fe2000f8e0002 */
[----:B------:R-:W-:-:S03]  /*63d0*/  ULDC UR4, c[0x0][0x150] ;  /* 0x0000540000047ab9 */ /* 0x000fc60000000800 */
[----:B------:R-:W-:Y:S02]  /*63e0*/  IMAD R7, R7, UR5, R6 ;  /* 0x0000000507077c24 */ /* 0x000fe4000f8e0206 */
[----:B------:R-:W-:Y:S01]  /*63f0*/  FMUL R6, R9, UR4 ;  /* 0x0000000409067c20 */ /* 0x000fe20008400000 */
[----:B------:R-:W-:Y:S01]  /*6400*/  ULDC UR4, c[0x0][0x618] ;  /* 0x0001860000047ab9 */ /* 0x000fe20000000800 */
[----:B------:R-:W-:Y:S01]  /*6410*/  ULDC UR5, c[0x0][0x154] ;  /* 0x0000550000057ab9 */ /* 0x000fe20000000800 */
[----:B------:R-:W-:-:S03]  /*6420*/  IMAD.IADD R3, R3, 0x1, R7 ;  /* 0x0000000103037824 */ /* 0x000fc600078e0207 */
[----:B------:R-:W3:Y:S02]  /*6430*/  F2I.U32.TRUNC.NTZ R6, R6 ;  /* 0x0000000600067305 */ /* 0x000ee4000020f000 */
[----:B------:R-:W-:Y:S02]  /*6440*/  SHF.R.U64 R9, R2, UR4, R3 ;  /* 0x0000000402097c19 */ /* 0x000fe40008001203 */
[----:B-1----:R-:W-:-:S05]  /*6450*/  I2FP.F32.U32 R2, R12 ;  /* 0x0000000c00027245 */ /* 0x002fca0000201000 */
[----:B------:R-:W-:Y:S01]  /*6460*/  FMUL R21, R2, UR5 ;  /* 0x0000000502157c20 */ /* 0x000fe20008400000 */
[----:B------:R-:W-:Y:S01]  /*6470*/  SHF.R.U32.HI R2, RZ, UR4, R3 ;  /* 0x00000004ff027c19 */ /* 0x000fe20008011603 */
[----:B------:R-:W-:-:S03]  /*6480*/  ULDC UR4, c[0x0][0x658] ;  /* 0x0001960000047ab9 */ /* 0x000fc60000000800 */
[--C-:B------:R-:W-:Y:S01]  /*6490*/  SHF.R.U64 R20, R9, UR6, R2.reuse ;  /* 0x0000000609147c19 */ /* 0x100fe20008001202 */
[----:B------:R-:W1:Y:S01]  /*64a0*/  F2I.U32.TRUNC.NTZ R21, R21 ;  /* 0x0000001500157305 */ /* 0x000e62000020f000 */
[----:B------:R-:W-:Y:S01]  /*64b0*/  SHF.R.U32.HI R3, RZ, UR6, R2 ;  /* 0x00000006ff037c19 */ /* 0x000fe20008011602 */
[----:B---3--:R-:W-:-:S03]  /*64c0*/  IMAD.MOV R6, RZ, RZ, -R6 ;  /* 0x000000ffff067224 */ /* 0x008fc600078e0a06 */
[--C-:B------:R-:W-:Y:S01]  /*64d0*/  SHF.R.U64 R18, R20, UR4, R3.reuse ;  /* 0x0000000414127c19 */ /* 0x100fe20008001203 */
[----:B--2---:R-:W-:Y:S01]  /*64e0*/  IMAD R16, R25, R6, R16 ;  /* 0x0000000619107224 */ /* 0x004fe200078e0210 */
[----:B------:R-:W-:-:S03]  /*64f0*/  SHF.R.U32.HI R23, RZ, UR4, R3 ;  /* 0x00000004ff177c19 */ /* 0x000fc60008011603 */
[----:B------:R-:W-:Y:S02]  /*6500*/  IMAD.MOV.U32 R2, RZ, RZ, R18 ;  /* 0x000000ffff027224 */ /* 0x000fe400078e0012 */
[----:B------:R-:W-:Y:S01]  /*6510*/  IMAD.MOV.U32 R3, RZ, RZ, R23 ;  /* 0x000000ffff037224 */ /* 0x000fe200078e0017 */
[----:B------:R-:W-:Y:S06]  /*6520*/  @!P1 BRA `(.L_x_116) ;  /* 0x0000000000289947 */ /* 0x000fec0003800000 */
[----:B------:R-:W-:Y:S02]  /*6530*/  ULDC UR4, c[0x0][0x64c] ;  /* 0x0001930000047ab9 */ /* 0x000fe40000000800 */
[----:B------:R-:W-:-:S05]  /*6540*/  IADD3 R3, P1, R18, UR4, RZ ;  /* 0x0000000412037c10 */ /* 0x000fca000ff3e0ff */
[----:B------:R-:W-:-:S04]  /*6550*/  IMAD.X R23, RZ, RZ, R23, P1 ;  /* 0x000000ffff177224 */ /* 0x000fc800008e0617 */
[----:B------:R-:W-:-:S04]  /*6560*/  IMAD.WIDE.U32 R6, R23, UR8, RZ ;  /* 0x0000000817067c25 */ /* 0x000fc8000f8e00ff */
[----:B------:R-:W-:-:S04]  /*6570*/  IMAD.WIDE.U32 R6, P1, R3, UR9, R6 ;  /* 0x0000000903067c25 */ /* 0x000fc8000f820006 */
[----:B------:R-:W-:-:S04]  /*6580*/  IMAD.WIDE.U32 R2, R3, UR8, RZ ;  /* 0x0000000803027c25 */ /* 0x000fc8000f8e00ff */
[----:B------:R-:W-:Y:S01]  /*6590*/  IMAD.MOV.U32 R2, RZ, RZ, R7 ;  /* 0x000000ffff027224 */ /* 0x000fe200078e0007 */
[----:B------:R-:W-:Y:S01]  /*65a0*/  IADD3 RZ, P2, R3, R6, RZ ;  /* 0x0000000603ff7210 */ /* 0x000fe20007f5e0ff */
[----:B------:R-:W-:-:S04]  /*65b0*/  IMAD.X R3, RZ, RZ, RZ, P1 ;  /* 0x000000ffff037224 */ /* 0x000fc800008e06ff */
[----:B------:R-:W-:-:S08]  /*65c0*/  IMAD.WIDE.U32.X R2, R23, UR9, R2, P2 ;  /* 0x0000000917027c25 */ /* 0x000fd000090e0402 */
.L_x_116:
[----:B------:R-:W-:Y:S01]  /*65d0*/  ULDC UR4, c[0x0][0x648] ;  /* 0x0001920000047ab9 */ /* 0x000fe20000000800 */
[----:B------:R-:W-:Y:S01]  /*65e0*/  LOP3.LUT R20, R20, UR17, RZ, 0xc0, !PT ;  /* 0x0000001114147c12 */ /* 0x000fe2000f8ec0ff */
[----:B-1----:R-:W-:Y:S01]  /*65f0*/  IMAD.MOV R21, RZ, RZ, -R21 ;  /* 0x000000ffff157224 */ /* 0x002fe200078e0a15 */
[----:B------:R-:W-:Y:S01]  /*6600*/  SHF.R.U64 R3, R2, UR4, R3 ;  /* 0x0000000402037c19 */ /* 0x000fe20008001203 */
[----:B------:R-:W-:Y:S01]  /*6610*/  ULDC UR4, c[0x0][0x638] ;  /* 0x00018e0000047ab9 */ /* 0x000fe20000000800 */
[----:B------:R-:W-:Y:S01]  /*6620*/  LOP3.LUT R9, R9, UR16, RZ, 0xc0, !PT ;  /* 0x0000001009097c12 */ /* 0x000fe2000f8ec0ff */
[----:B0-----:R-:W-:Y:S01]  /*6630*/  @P4 IMAD R16, R19, R21, R12 ;  /* 0x0000001513104224 */ /* 0x001fe200078e020c */
[----:B------:R-:W-:Y:S01]  /*6640*/  ULDC UR5, c[0x0][0x610] ;  /* 0x0001840000057ab9 */ /* 0x000fe20000000800 */
[----:B------:R-:W-:Y:S02]  /*6650*/  IMAD.MOV R7, RZ, RZ, -R3 ;  /* 0x000000ffff077224 */ /* 0x000fe400078e0a03 */
[----:B------:R-:W-:-:S02]  /*6660*/  IMAD R3, R3, UR18, R20 ;  /* 0x0000001203037c24 */ /* 0x000fc4000f8e0214 */
[----:B------:R-:W-:Y:S01]  /*6670*/  IMAD R18, R7, UR4, R18 ;  /* 0x0000000407127c24 */ /* 0x000fe2000f8e0212 */
[----:B------:R-:W-:Y:S01]  /*6680*/  ULDC UR4, c[0x0][0x600] ;  /* 0x0001800000047ab9 */ /* 0x000fe20000000800 */
[----:B------:R-:W-:Y:S02]  /*6690*/  IMAD R12, R3, UR5, R16 ;  /* 0x00000005030c7c24 */ /* 0x000fe4000f8e0210 */
[----:B------:R-:W-:Y:S02]  /*66a0*/  IMAD R3, R18, UR4, R9 ;  /* 0x0000000412037c24 */ /* 0x000fe4000f8e0209 */
[----:B------:R-:W-:Y:S02]  /*66b0*/  IMAD.MOV.U32 R2, RZ, RZ, 0x1 ;  /* 0x00000001ff027424 */ /* 0x000fe400078e00ff */
[----:B------:R-:W-:Y:S01]  /*66c0*/  IMAD.MOV.U32 R9, RZ, RZ, R8 ;  /* 0x000000ffff097224 */ /* 0x000fe200078e0008 */
[----:B------:R-:W-:Y:S02]  /*66d0*/  SEL R16, R3, R12, !P4 ;  /* 0x0000000c03107207 */ /* 0x000fe40006000000 */
[----:B------:R-:W-:-:S07]  /*66e0*/  SEL R12, R12, R3, !P4 ;  /* 0x000000030c0c7207 */ /* 0x000fce0006000000 */
.L_x_114:
[----:B------:R-:W-:Y:S05]  /*66f0*/  BSYNC B1 ;  /* 0x0000000000017941 */ /* 0x000fea0003800000 */
.L_x_113:
[----:B------:R-:W-:-:S13]  /*6700*/  LOP3.LUT P1, RZ, R2, 0xff, RZ, 0xc0, !PT ;  /* 0x000000ff02ff7812 */ /* 0x000fda000782c0ff */
[----:B------:R-:W-:Y:S05]  /*6710*/  @P1 BRA `(.L_x_117) ;  /* 0xfffffff400401947 */ /* 0x000fea000383ffff */
[----:B------:R-:W-:Y:S05]  /*6720*/  BSYNC B0 ;  /* 0x0000000000007941 */ /* 0x000fea0003800000 */
.L_x_105:
[----:B------:R-:W-:-:S03]  /*6730*/  UMOV UR4, 0xffffffff ;  /* 0xffffffff00047882 */ /* 0x000fc60000000000 */
[----:B------:R-:W-:Y:S05]  /*6740*/  BRA.DIV UR4, `(.L_x_118) ;  /* 0x00000006041c7947 */ /* 0x000fea000b800000 */
[----:B------:R-:W-:-:S13]  /*6750*/  ELECT P0, URZ, PT ;  /* 0x00000000003f782f */ /* 0x000fda0003800000 */
.L_x_132:
[----:B------:R-:W-:Y:S04]  /*6760*/  BSSY B0, `(.L_x_119) ;  /* 0x000002b000007945 */ /* 0x000fe80003800000 */
[----:B------:R-:W-:Y:S05]  /*6770*/  @!P0 BRA `(.L_x_120) ;  /* 0x0000000000a48947 */ /* 0x000fea0003800000 */
[----:B------:R-:W-:-:S04]  /*6780*/  LOP3.LUT R4, R4, 0x2, RZ, 0xfc, !PT ;  /* 0x0000000204047812 */ /* 0x000fc800078efcff */
[----:B------:R-:W-:-:S13]  /*6790*/  ISETP.NE.AND P0, PT, R4, 0x3, PT ;  /* 0x000000030400780c */ /* 0x000fda0003f05270 */
[----:B------:R-:W-:Y:S05]  /*67a0*/  @!P0 BRA `(.L_x_121) ;  /* 0x0000000000048947 */ /* 0x000fea0003800000 */
[----:B------:R-:W-:Y:S01]  /*67b0*/  BPT.TRAP 0x1 ;  /* 0x000000040000795c */ /* 0x000fe20000300000 */
.L_x_121:
[----:B------:R-:W0:Y:S01]  /*67c0*/  S2R R3, SR_CgaCtaId ;  /* 0x0000000000037919 */ /* 0x000e220000008800 */
[----:B------:R-:W-:Y:S02]  /*67d0*/  MOV R0, 0x400 ;  /* 0x0000040000007802 */ /* 0x000fe40000000f00 */
[----:B------:R-:W-:Y:S02]  /*67e0*/  SHF.L.U32 R2, R11, 0x1f, RZ ;  /* 0x0000001f0b027819 */ /* 0x000fe400000006ff */
[----:B0-----:R-:W-:-:S05]  /*67f0*/  LEA R3, R3, R0, 0x18 ;  /* 0x0000000003037211 */ /* 0x001fca00078ec0ff */
[----:B------:R-:W-:-:S04]  /*6800*/  VIADD R3, R3, 0x20 ;  /* 0x0000002003037836 */ /* 0x000fc80000000000 */
[C---:B------:R-:W-:Y:S02]  /*6810*/  IMAD R5, R10.reuse, 0x8, R3 ;  /* 0x000000080a057824 */ /* 0x040fe400078e0203 */
[----:B------:R-:W-:Y:S02]  /*6820*/  VIADD R10, R10, 0x1 ;  /* 0x000000010a0a7836 */ /* 0x000fe40000000000 */
[----:B------:R-:W0:Y:S03]  /*6830*/  SYNCS.PHASECHK.TRANS64.TRYWAIT P0, [R5+URZ], R2 ;  /* 0x00000002050075a7 */ /* 0x000e26000800017f */
[----:B------:R-:W-:-:S04]  /*6840*/  ISETP.NE.AND P1, PT, R10, 0x4, PT ;  /* 0x000000040a00780c */ /* 0x000fc80003f25270 */
[----:B------:R-:W-:Y:S02]  /*6850*/  SEL R0, RZ, 0x1, P1 ;  /* 0x00000001ff007807 */ /* 0x000fe40000800000 */
[----:B------:R-:W-:Y:S02]  /*6860*/  SEL R10, R10, RZ, P1 ;  /* 0x000000ff0a0a7207 */ /* 0x000fe40000800000 */
[----:B------:R-:W-:-:S03]  /*6870*/  LOP3.LUT R11, R11, R0, RZ, 0x3c, !PT ;  /* 0x000000000b0b7212 */ /* 0x000fc600078e3cff */
[----:B------:R-:W-:Y:S01]  /*6880*/  IMAD R7, R10, 0x8, R3 ;  /* 0x000000080a077824 */ /* 0x000fe200078e0203 */
[----:B------:R-:W-:Y:S01]  /*6890*/  SHF.L.U32 R4, R11, 0x1f, RZ ;  /* 0x0000001f0b047819 */ /* 0x000fe200000006ff */
[----:B0-----:R-:W-:Y:S06]  /*68a0*/  @!P0 BRA `(.L_x_122) ;  /* 0x0000000000e88947 */ /* 0x001fec0003800000 */
.L_x_133:
[----:B------:R-:W1:Y:S01]  /*68b0*/  SYNCS.PHASECHK.TRANS64.TRYWAIT P0, [R7+URZ], R4 ;  /* 0x00000004070075a7 */ /* 0x000e62000800017f */
[----:B------:R-:W-:-:S05]  /*68c0*/  VIADD R0, R10, 0x1 ;  /* 0x000000010a007836 */ /* 0x000fca0000000000 */
[----:B------:R-:W-:-:S04]  /*68d0*/  ISETP.NE.AND P1, PT, R0, 0x4, PT ;  /* 0x000000040000780c */ /* 0x000fc80003f25270 */
[----:B0-----:R-:W-:Y:S02]  /*68e0*/  SEL R2, RZ, 0x1, P1 ;  /* 0x00000001ff027807 */ /* 0x001fe40000800000 */
[----:B------:R-:W-:Y:S02]  /*68f0*/  SEL R0, R0, RZ, P1 ;  /* 0x000000ff00007207 */ /* 0x000fe40000800000 */
[----:B------:R-:W-:-:S03]  /*6900*/  LOP3.LUT R11, R11, R2, RZ, 0x3c, !PT ;  /* 0x000000020b0b7212 */ /* 0x000fc600078e3cff */
[----:B------:R-:W-:Y:S01]  /*6910*/  IMAD R6, R0, 0x8, R3 ;  /* 0x0000000800067824 */ /* 0x000fe200078e0203 */
[----:B------:R-:W-:Y:S01]  /*6920*/  SHF.L.U32 R5, R11, 0x1f, RZ ;  /* 0x0000001f0b057819 */ /* 0x000fe200000006ff */
[----:B-1----:R-:W-:Y:S06]  /*6930*/  @!P0 BRA `(.L_x_123) ;  /* 0x0000000000d88947 */ /* 0x002fec0003800000 */
.L_x_134:
[----:B------:R-:W1:Y:S01]  /*6940*/  SYNCS.PHASECHK.TRANS64.TRYWAIT P0, [R6+URZ], R5 ;  /* 0x00000005060075a7 */ /* 0x000e62000800017f */
[----:B------:R-:W-:-:S05]  /*6950*/  VIADD R0, R0, 0x1 ;  /* 0x0000000100007836 */ /* 0x000fca0000000000 */
[----:B------:R-:W-:-:S04]  /*6960*/  ISETP.NE.AND P1, PT, R0, 0x4, PT ;  /* 0x000000040000780c */ /* 0x000fc80003f25270 */
[----:B------:R-:W-:Y:S02]  /*6970*/  SEL R2, RZ, 0x1, P1 ;  /* 0x00000001ff027807 */ /* 0x000fe40000800000 */
[----:B------:R-:W-:Y:S02]  /*6980*/  SEL R0, R0, RZ, P1 ;  /* 0x000000ff00007207 */ /* 0x000fe40000800000 */
[----:B------:R-:W-:Y:S01]  /*6990*/  LOP3.LUT R2, R11, R2, RZ, 0x3c, !PT ;  /* 0x000000020b027212 */ /* 0x000fe200078e3cff */
[----:B-1----:R-:W-:Y:S06]  /*69a0*/  @!P0 BRA `(.L_x_124) ;  /* 0x0000000000d08947 */ /* 0x002fec0003800000 */
.L_x_135:
[----:B------:R-:W-:Y:S01]  /*69b0*/  IMAD R3, R0, 0x8, R3 ;  /* 0x0000000800037824 */ /* 0x000fe200078e0203 */
[----:B------:R-:W-:-:S07]  /*69c0*/  SHF.L.U32 R0, R2, 0x1f, RZ ;  /* 0x0000001f02007819 */ /* 0x000fce00000006ff */
.L_x_125:
[----:B--2---:R2:W3:Y:S02]  /*69d0*/  SYNCS.PHASECHK.TRANS64.TRYWAIT P0, [R3+URZ], R0 ;  /* 0x00000000030075a7 */ /* 0x0044e4000800017f */
[----:B---3--:R-:W-:Y:S05]  /*69e0*/  @!P0 NANOSLEEP.SYNCS 0x989680 ;  /* 0x009896800000895d */ /* 0x008fea0003900000 */
[----:B------:R-:W3:Y:S02]  /*69f0*/  @!P0 SYNCS.PHASECHK.TRANS64 P0, [R3+URZ], R0 ;  /* 0x00000000030085a7 */ /* 0x000ee4000800007f */
[----:B---3--:R-:W-:Y:S05]  /*6a00*/  @!P0 BRA `(.L_x_125) ;  /* 0xfffffffc00f08947 */ /* 0x008fea000383ffff */
.L_x_120:
[----:B------:R-:W-:Y:S05]  /*6a10*/  BSYNC B0 ;  /* 0x0000000000007941 */ /* 0x000fea0003800000 */
.L_x_119:
[----:B------:R-:W-:Y:S05]  /*6a20*/  EXIT ;  /* 0x000000000000794d */ /* 0x000fea0003800000 */
.L_x_17:
[----:B-1----:R-:W-:-:S04]  /*6a30*/  IMAD.U32 R7, RZ, RZ, UR6 ;  /* 0x00000006ff077e24 */ /* 0x002fc8000f8e00ff */
[----:B------:R1:W3:Y:S03]  /*6a40*/  SYNCS.PHASECHK.TRANS64.TRYWAIT P0, [R7+URZ], R6 ;  /* 0x00000006070075a7 */ /* 0x0002e6000800017f */
[----:B---3--:R-:W-:Y:S05]  /*6a50*/  @!P0 NANOSLEEP.SYNCS 0x989680 ;  /* 0x009896800000895d */ /* 0x008fea0003900000 */
[----:B------:R-:W3:Y:S02]  /*6a60*/  @!P0 SYNCS.PHASECHK.TRANS64 P0, [R7+URZ], R6 ;  /* 0x00000006070085a7 */ /* 0x000ee4000800007f */
[----:B---3--:R-:W-:Y:S05]  /*6a70*/  @!P0 BRA `(.L_x_17) ;  /* 0xfffffffc00ec8947 */ /* 0x008fea000383ffff */
[----:B------:R-:W-:Y:S05]  /*6a80*/  BRA `(.L_x_16) ;  /* 0xffffffa800387947 */ /* 0x000fea000383ffff */
.L_x_23:
[----:B-1----:R-:W-:-:S04]  /*6a90*/  IMAD.U32 R8, RZ, RZ, UR12 ;  /* 0x0000000cff087e24 */ /* 0x002fc8000f8e00ff */
[----:B------:R1:W3:Y:S03]  /*6aa0*/  SYNCS.PHASECHK.TRANS64.TRYWAIT P0, [R8+URZ], R7 ;  /* 0x00000007080075a7 */ /* 0x0002e6000800017f */
[----:B---3--:R-:W-:Y:S05]  /*6ab0*/  @!P0 NANOSLEEP.SYNCS 0x989680 ;  /* 0x009896800000895d */ /* 0x008fea0003900000 */
[----:B------:R-:W3:Y:S02]  /*6ac0*/  @!P0 SYNCS.PHASECHK.TRANS64 P0, [R8+URZ], R7 ;  /* 0x00000007080085a7 */ /* 0x000ee4000800007f */
[----:B---3--:R-:W-:Y:S05]  /*6ad0*/  @!P0 BRA `(.L_x_23) ;  /* 0xfffffffc00ec8947 */ /* 0x008fea000383ffff */
[----:B------:R-:W-:Y:S05]  /*6ae0*/  BRA `(.L_x_22) ;  /* 0xffffffac00ec7947 */ /* 0x000fea000383ffff */
.L_x_106:
[----:B------:R-:W-:Y:S01]  /*6af0*/  BSSY B1, `(.L_x_126) ;  /* 0x0000006000017945 */ /* 0x000fe20003800000 */
[----:B------:R-:W-:-:S07]  /*6b00*/  IMAD.MOV.U32 R2, RZ, RZ, -0x1 ;  /* 0xffffffffff027424 */ /* 0x000fce00078e00ff */
[----:B------:R-:W-:Y:S05]  /*6b10*/  WARPSYNC.COLLECTIVE R2, `(.L_x_127) ;  /* 0x00000000020c7348 */ /* 0x000fea0003c00000 */
[----:B------:R-:W-:Y:S02]  /*6b20*/  ELECT P1, UR62, PT ;  /* 0x00000000003e782f */ /* 0x000fe40003820000 */
[----:B------:R-:W-:Y:S01]  /*6b30*/  MOV R2, UR62 ;  /* 0x0000003e00027c02 */ /* 0x000fe20008000f00 */
[----:B------:R-:W-:Y:S10]  /*6b40*/  ENDCOLLECTIVE ;  /* 0x000000000000791b */ /* 0x000ff40003800000 */
.L_x_127:
[----:B------:R-:W-:Y:S05]  /*6b50*/  BSYNC B1 ;  /* 0x0000000000017941 */ /* 0x000fea0003800000 */
.L_x_126:
[----:B------:R-:W-:Y:S05]  /*6b60*/  BRA `(.L_x_128) ;  /* 0xfffffff000387947 */ /* 0x000fea000383ffff */
.L_x_109:
[----:B-1----:R1:W2:Y:S02]  /*6b70*/  SYNCS.PHASECHK.TRANS64.TRYWAIT P1, [R18+URZ+0x20], R7 ;  /* 0x00002007120075a7 */ /* 0x0022a4000802017f */
[----:B--2---:R-:W-:Y:S05]  /*6b80*/  @!P1 NANOSLEEP.SYNCS 0x989680 ;  /* 0x009896800000995d */ /* 0x004fea0003900000 */
[----:B------:R-:W2:Y:S02]  /*6b90*/  @!P1 SYNCS.PHASECHK.TRANS64 P1, [R18+URZ+0x20], R7 ;  /* 0x00002007120095a7 */ /* 0x000ea4000802007f */
[----:B--2---:R-:W-:Y:S05]  /*6ba0*/  @!P1 BRA `(.L_x_109) ;  /* 0xfffffffc00f09947 */ /* 0x004fea000383ffff */
[----:B------:R-:W-:Y:S05]  /*6bb0*/  BRA `(.L_x_129) ;  /* 0xfffffff0006c7947 */ /* 0x000fea000383ffff */
.L_x_118:
[----:B------:R-:W-:Y:S01]  /*6bc0*/  BSSY B0, `(.L_x_130) ;  /* 0x0000006000007945 */ /* 0x000fe20003800000 */
[----:B------:R-:W-:-:S07]  /*6bd0*/  IMAD.MOV.U32 R2, RZ, RZ, -0x1 ;  /* 0xffffffffff027424 */ /* 0x000fce00078e00ff */
[----:B------:R-:W-:Y:S05]  /*6be0*/  WARPSYNC.COLLECTIVE R2, `(.L_x_131) ;  /* 0x00000000020c7348 */ /* 0x000fea0003c00000 */
[----:B------:R-:W-:Y:S02]  /*6bf0*/  ELECT P1, UR62, PT ;  /* 0x00000000003e782f */ /* 0x000fe40003820000 */
[----:B------:R-:W-:Y:S01]  /*6c00*/  MOV R2, UR62 ;  /* 0x0000003e00027c02 */ /* 0x000fe20008000f00 */
[----:B------:R-:W-:Y:S10]  /*6c10*/  ENDCOLLECTIVE ;  /* 0x000000000000791b */ /* 0x000ff40003800000 */
.L_x_131:
[----:B------:R-:W-:Y:S05]  /*6c20*/  BSYNC B0 ;  /* 0x0000000000007941 */ /* 0x000fea0003800000 */
.L_x_130:
[----:B------:R-:W-:Y:S01]  /*6c30*/  PLOP3.LUT P0, PT, P1, PT, PT, 0x80, 0x0 ;  /* 0x000000000000781c */ /* 0x000fe20000f0f070 */
[----:B------:R-:W-:-:S12]  /*6c40*/  BRA `(.L_x_132) ;  /* 0xfffffff800c47947 */ /* 0x000fd8000383ffff */
.L_x_122:
[----:B0-----:R0:W1:Y:S02]  /*6c50*/  SYNCS.PHASECHK.TRANS64.TRYWAIT P0, [R5+URZ], R2 ;  /* 0x00000002050075a7 */ /* 0x001064000800017f */
[----:B-1----:R-:W-:Y:S05]  /*6c60*/  @!P0 NANOSLEEP.SYNCS 0x989680 ;  /* 0x009896800000895d */ /* 0x002fea0003900000 */
[----:B------:R-:W1:Y:S02]  /*6c70*/  @!P0 SYNCS.PHASECHK.TRANS64 P0, [R5+URZ], R2 ;  /* 0x00000002050085a7 */ /* 0x000e64000800007f */
[----:B-1----:R-:W-:Y:S05]  /*6c80*/  @!P0 BRA `(.L_x_122) ;  /* 0xfffffffc00f08947 */ /* 0x002fea000383ffff */
[----:B------:R-:W-:Y:S05]  /*6c90*/  BRA `(.L_x_133) ;  /* 0xfffffffc00047947 */ /* 0x000fea000383ffff */
.L_x_123:
[----:B0-----:R0:W1:Y:S02]  /*6ca0*/  SYNCS.PHASECHK.TRANS64.TRYWAIT P0, [R7+URZ], R4 ;  /* 0x00000004070075a7 */ /* 0x001064000800017f */
[----:B-1----:R-:W-:Y:S05]  /*6cb0*/  @!P0 NANOSLEEP.SYNCS 0x989680 ;  /* 0x009896800000895d */ /* 0x002fea0003900000 */
[----:B------:R-:W1:Y:S02]  /*6cc0*/  @!P0 SYNCS.PHASECHK.TRANS64 P0, [R7+URZ], R4 ;  /* 0x00000004070085a7 */ /* 0x000e64000800007f */
[----:B-1----:R-:W-:Y:S05]  /*6cd0*/  @!P0 BRA `(.L_x_123) ;  /* 0xfffffffc00f08947 */ /* 0x002fea000383ffff */
[----:B------:R-:W-:Y:S05]  /*6ce0*/  BRA `(.L_x_134) ;  /* 0xfffffffc00147947 */ /* 0x000fea000383ffff */
.L_x_124:
[----:B-1----:R1:W2:Y:S02]  /*6cf0*/  SYNCS.PHASECHK.TRANS64.TRYWAIT P0, [R6+URZ], R5 ;  /* 0x00000005060075a7 */ /* 0x0022a4000800017f */
[----:B--2---:R-:W-:Y:S05]  /*6d00*/  @!P0 NANOSLEEP.SYNCS 0x989680 ;  /* 0x009896800000895d */ /* 0x004fea0003900000 */
[----:B------:R-:W2:Y:S02]  /*6d10*/  @!P0 SYNCS.PHASECHK.TRANS64 P0, [R6+URZ], R5 ;  /* 0x00000005060085a7 */ /* 0x000ea4000800007f */
[----:B--2---:R-:W-:Y:S05]  /*6d20*/  @!P0 BRA `(.L_x_124) ;  /* 0xfffffffc00f08947 */ /* 0x004fea000383ffff */
[----:B------:R-:W-:Y:S05]  /*6d30*/  BRA `(.L_x_135) ;  /* 0xfffffffc001c7947 */ /* 0x000fea000383ffff */
.L_x_136:
[----:B------:R-:W-:-:S00]  /*6d40*/  BRA `(.L_x_136) ;  /* 0xfffffffc00fc7947 */ /* 0x000fc0000383ffff */
[----:B------:R-:W-:-:S00]  /*6d50*/  NOP ;  /* 0x0000000000007918 */ /* 0x000fc00000000000 */
        /* <DEDUP_REMOVED lines=10> */
.L_x_137:


//--------------------- .nv.shared._ZN7cutlass13device_kernelINS_4gemm6kernel13GemmUniversalIN4cute5tupleIJiiiiEEENS1_10collective13CollectiveMmaINS1_37MainloopSm90TmaGmmaWarpSpecializedFP8ILi4ENS5_IJNS4_1CILi1EEESB_SB_EEENS1_35KernelTmaWarpSpecializedCooperativeEEENS5_IJNSA_ILi128EEENSA_ILi64EEESF_EEENS_12float_e5m2_tENS5_IJlSB_lEEESI_SJ_NS4_8TiledMMAINS4_8MMA_AtomIJNS4_4SM904GMMA30MMA_64x64x32_F32E5M2E5M2_SS_TNILNSN_7ScaleInE1ELSP_1EEEEEENS4_6LayoutINS5_IJNSA_ILi2EEESB_SB_EEENS5_IJSB_NSA_ILi0EEESV_EEEEENS5_IJNS4_10UnderscoreESY_SY_EEEEENS4_13SM90_TMA_LOADENS4_14ComposedLayoutINS4_7SwizzleILi3ELi4ELi3EEENS4_18smem_ptr_flag_bitsILi8EEENSS_INS5_IJNSA_ILi8EEESF_EEENS5_IJSF_SB_EEEEEEEvNS4_8identityES11_S1B_vS1C_EENS_8epilogue10collective6detail29Sm90TmaWarpSpecializedAdapterINS1F_15DefaultEpilogueISI_SJ_SJ_NS1E_6thread17LinearCombinationISI_Li1EffLNS1J_9ScaleType4KindE0ELNS_15FloatRoundStyleE2ESI_EENS1_15EpilogueDefaultEEEEEvvEEEEvNT_6ParamsE --------------------------
	.section	.nv.shared._ZN7cutlass13device_kernelINS_4gemm6kernel13GemmUniversalIN4cute5tupleIJiiiiEEENS1_10collective13CollectiveMmaINS1_37MainloopSm90TmaGmmaWarpSpecializedFP8ILi4ENS5_IJNS4_1CILi1EEESB_SB_EEENS1_35KernelTmaWarpSpecializedCooperativeEEENS5_IJNSA_ILi128EEENSA_ILi64EEESF_EEENS_12float_e5m2_tENS5_IJlSB_lEEESI_SJ_NS4_8TiledMMAINS4_8MMA_AtomIJNS4_4SM904GMMA30MMA_64x64x32_F32E5M2E5M2_SS_TNILNSN_7ScaleInE1ELSP_1EEEEEENS4_6LayoutINS5_IJNSA_ILi2EEESB_SB_EEENS5_IJSB_NSA_ILi0EEESV_EEEEENS5_IJNS4_10UnderscoreESY_SY_EEEEENS4_13SM90_TMA_LOADENS4_14ComposedLayoutINS4_7SwizzleILi3ELi4ELi3EEENS4_18smem_ptr_flag_bitsILi8EEENSS_INS5_IJNSA_ILi8EEESF_EEENS5_IJSF_SB_EEEEEEEvNS4_8identityES11_S1B_vS1C_EENS_8epilogue10collective6detail29Sm90TmaWarpSpecializedAdapterINS1F_15DefaultEpilogueISI_SJ_SJ_NS1E_6thread17LinearCombinationISI_Li1EffLNS1J_9ScaleType4KindE0ELNS_15FloatRoundStyleE2ESI_EENS1_15EpilogueDefaultEEEEEvvEEEEvNT_6ParamsE,"aw",@nobits
	.sectionflags	@""
	.align	16
	.zero		1024


//--------------------- .nv.shared.reserved.0     --------------------------
	.section	.nv.shared.reserved.0,"aw",@nobits
	.weak		__nv_reservedSMEM_offset_0_alias
	.size		__nv_reservedSMEM_offset_0_alias, 0, 0
	.other		__nv_reservedSMEM_offset_0_alias,@"STO_CUDA_RESERVED_SHARED STV_DEFAULT"
__nv_reservedSMEM_offset_0_alias:
	.zero		0


//--------------------- .nv.global                --------------------------
	.section	.nv.global,"aw",@nobits
.nv.global:
	.type		_ZN40_INTERNAL_3ed487df_4_k_cu_9709819b_275784cute1_E,@object
	.size		_ZN40_INTERNAL_3ed487df_4_k_cu_9709819b_275784cute1_E,(_ZN40_INTERNAL_3ed487df_4_k_cu_9709819b_275784cuda3std3__45__cpo6cbeginE - _ZN40_INTERNAL_3ed487df_4_k_cu_9709819b_275784cute1_E)
_ZN40_INTERNAL_3ed487df_4_k_cu_9709819b_275784cute1_E:
	.zero		1
	.type		_ZN40_INTERNAL_3ed487df_4_k_cu_9709819b_275784cuda3std3__45__cpo6cbeginE,@object
	.size		_ZN40_INTERNAL_3ed487df_4_k_cu_9709819b_275784cuda3std3__45__cpo6cbeginE,(_ZN40_INTERNAL_3ed487df_4_k_cu_9709819b_275784cuda3std3__48in_placeE - _ZN40_INTERNAL_3ed487df_4_k_cu_9709819b_275784cuda3std3__45__cpo6cbeginE)
_ZN40_INTERNAL_3ed487df_4_k_cu_9709819b_275784cuda3std3__45__cpo6cbeginE:
	.zero		1
	.type		_ZN40_INTERNAL_3ed487df_4_k_cu_9709819b_275784cuda3std3__48in_placeE,@object
	.size		_ZN40_INTERNAL_3ed487df_4_k_cu_9709819b_275784cuda3std3__48in_placeE,(_ZN40_INTERNAL_3ed487df_4_k_cu_9709819b_275784cuda3std6ranges3__45__cpo9iter_moveE - _ZN40_INTERNAL_3ed487df_4_k_cu_9709819b_275784cuda3std3__48in_placeE)
_ZN40_INTERNAL_3ed487df_4_k_cu_9709819b_275784cuda3std3__48in_placeE:
	.zero		1
	.type		_ZN40_INTERNAL_3ed487df_4_k_cu_9709819b_275784cuda3std6ranges3__45__cpo9iter_moveE,@object
	.size		_ZN40_INTERNAL_3ed487df_4_k_cu_9709819b_275784cuda3std6ranges3__45__cpo9iter_moveE,(_ZN40_INTERNAL_3ed487df_4_k_cu_9709819b_275784cuda3std3__45__cpo5beginE - _ZN40_INTERNAL_3ed487df_4_k_cu_9709819b_275784cuda3std6ranges3__45__cpo9iter_moveE)
_ZN40_INTERNAL_3ed487df_4_k_cu_9709819b_275784cuda3std6ranges3__45__cpo9iter_moveE:
	.zero		1
	.type		_ZN40_INTERNAL_3ed487df_4_k_cu_9709819b_275784cuda3std3__45__cpo5beginE,@object
	.size		_ZN40_INTERNAL_3ed487df_4_k_cu_9709819b_275784cuda3std3__45__cpo5beginE,(_ZN40_INTERNAL_3ed487df_4_k_cu_9709819b_275784cuda3std3__442_GLOBAL__N__3ed487df_4_k_cu_9709819b_275786ignoreE - _ZN40_INTERNAL_3ed487df_4_k_cu_9709819b_275784cuda3std3__45__cpo5beginE)
_ZN40_INTERNAL_3ed487df_4_k_cu_9709819b_275784cuda3std3__45__cpo5beginE:
	.zero		1
	.type		_ZN40_INTERNAL_3ed487df_4_k_cu_9709819b_275784cuda3std3__442_GLOBAL__N__3ed487df_4_k_cu_9709819b_275786ignoreE,@object
	.size		_ZN40_INTERNAL_3ed487df_4_k_cu_9709819b_275784cuda3std3__442_GLOBAL__N__3ed487df_4_k_cu_9709819b_275786ignoreE,(_ZN40_INTERNAL_3ed487df_4_k_cu_9709819b_275784cute7productE - _ZN40_INTERNAL_3ed487df_4_k_cu_9709819b_275784cuda3std3__442_GLOBAL__N__3ed487df_4_k_cu_9709819b_275786ignoreE)
_ZN40_INTERNAL_3ed487df_4_k_cu_9709819b_275784cuda3std3__442_GLOBAL__N__3ed487df_4_k_cu_9709819b_275786ignoreE:
	.zero		1
	.type		_ZN40_INTERNAL_3ed487df_4_k_cu_9709819b_275784cute7productE,@object
	.size		_ZN40_INTERNAL_3ed487df_4_k_cu_9709819b_275784cute7productE,(_ZN40_INTERNAL_3ed487df_4_k_cu_9709819b_275784cuda3std3__45__cpo3endE - _ZN40_INTERNAL_3ed487df_4_k_cu_9709819b_275784cute7productE)
_ZN40_INTERNAL_3ed487df_4_k_cu_9709819b_275784cute7productE:
	.zero		1
	.type		_ZN40_INTERNAL_3ed487df_4_k_cu_9709819b_275784cuda3std3__45__cpo3endE,@object
	.size		_ZN40_INTERNAL_3ed487df_4_k_cu_9709819b_275784cuda3std3__45__cpo3endE,(_ZN40_INTERNAL_3ed487df_4_k_cu_9709819b_275784cuda3std3__419piecewise_constructE - _ZN40_INTERNAL_3ed487df_4_k_cu_9709819b_275784cuda3std3__45__cpo3endE)
_ZN40_INTERNAL_3ed487df_4_k_cu_9709819b_275784cuda3std3__45__cpo3endE:
	.zero		1
	.type		_ZN40_INTERNAL_3ed487df_4_k_cu_9709819b_275784cuda3std3__419piecewise_constructE,@object
	.size		_ZN40_INTERNAL_3ed487df_4_k_cu_9709819b_275784cuda3std3__419piecewise_constructE,(_ZN40_INTERNAL_3ed487df_4_k_cu_9709819b_275784cuda3std3__45__cpo4cendE - _ZN40_INTERNAL_3ed487df_4_k_cu_9709819b_275784cuda3std3__419piecewise_constructE)
_ZN40_INTERNAL_3ed487df_4_k_cu_9709819b_275784cuda3std3__419piecewise_constructE:
	.zero		1
	.type		_ZN40_INTERNAL_3ed487df_4_k_cu_9709819b_275784cuda3std3__45__cpo4cendE,@object
	.size		_ZN40_INTERNAL_3ed487df_4_k_cu_9709819b_275784cuda3std3__45__cpo4cendE,(_ZN40_INTERNAL_3ed487df_4_k_cu_9709819b_275784cuda3std6ranges3__45__cpo4swapE - _ZN40_INTERNAL_3ed487df_4_k_cu_9709819b_275784cuda3std3__45__cpo4cendE)
_ZN40_INTERNAL_3ed487df_4_k_cu_9709819b_275784cuda3std3__45__cpo4cendE:
	.zero		1
	.type		_ZN40_INTERNAL_3ed487df_4_k_cu_9709819b_275784cuda3std6ranges3__45__cpo4swapE,@object
	.size		_ZN40_INTERNAL_3ed487df_4_k_cu_9709819b_275784cuda3std6ranges3__45__cpo4swapE,(.L_7 - _ZN40_INTERNAL_3ed487df_4_k_cu_9709819b_275784cuda3std6ranges3__45__cpo4swapE)
_ZN40_INTERNAL_3ed487df_4_k_cu_9709819b_275784cuda3std6ranges3__45__cpo4swapE:
	.zero		1
.L_7:


//--------------------- .nv.constant0._ZN7cutlass13device_kernelINS_4gemm6kernel13GemmUniversalIN4cute5tupleIJiiiiEEENS1_10collective13CollectiveMmaINS1_37MainloopSm90TmaGmmaWarpSpecializedFP8ILi4ENS5_IJNS4_1CILi1EEESB_SB_EEENS1_35KernelTmaWarpSpecializedCooperativeEEENS5_IJNSA_ILi128EEENSA_ILi64EEESF_EEENS_12float_e5m2_tENS5_IJlSB_lEEESI_SJ_NS4_8TiledMMAINS4_8MMA_AtomIJNS4_4SM904GMMA30MMA_64x64x32_F32E5M2E5M2_SS_TNILNSN_7ScaleInE1ELSP_1EEEEEENS4_6LayoutINS5_IJNSA_ILi2EEESB_SB_EEENS5_IJSB_NSA_ILi0EEESV_EEEEENS5_IJNS4_10UnderscoreESY_SY_EEEEENS4_13SM90_TMA_LOADENS4_14ComposedLayoutINS4_7SwizzleILi3ELi4ELi3EEENS4_18smem_ptr_flag_bitsILi8EEENSS_INS5_IJNSA_ILi8EEESF_EEENS5_IJSF_SB_EEEEEEEvNS4_8identityES11_S1B_vS1C_EENS_8epilogue10collective6detail29Sm90TmaWarpSpecializedAdapterINS1F_15DefaultEpilogueISI_SJ_SJ_NS1E_6thread17LinearCombinationISI_Li1EffLNS1J_9ScaleType4KindE0ELNS_15FloatRoundStyleE2ESI_EENS1_15EpilogueDefaultEEEEEvvEEEEvNT_6ParamsE --------------------------
	.section	.nv.constant0._ZN7cutlass13device_kernelINS_4gemm6kernel13GemmUniversalIN4cute5tupleIJiiiiEEENS1_10collective13CollectiveMmaINS1_37MainloopSm90TmaGmmaWarpSpecializedFP8ILi4ENS5_IJNS4_1CILi1EEESB_SB_EEENS1_35KernelTmaWarpSpecializedCooperativeEEENS5_IJNSA_ILi128EEENSA_ILi64EEESF_EEENS_12float_e5m2_tENS5_IJlSB_lEEESI_SJ_NS4_8TiledMMAINS4_8MMA_AtomIJNS4_4SM904GMMA30MMA_64x64x32_F32E5M2E5M2_SS_TNILNSN_7ScaleInE1ELSP_1EEEEEENS4_6LayoutINS5_IJNSA_ILi2EEESB_SB_EEENS5_IJSB_NSA_ILi0EEESV_EEEEENS5_IJNS4_10UnderscoreESY_SY_EEEEENS4_13SM90_TMA_LOADENS4_14ComposedLayoutINS4_7SwizzleILi3ELi4ELi3EEENS4_18smem_ptr_flag_bitsILi8EEENSS_INS5_IJNSA_ILi8EEESF_EEENS5_IJSF_SB_EEEEEEEvNS4_8identityES11_S1B_vS1C_EENS_8epilogue10collective6detail29Sm90TmaWarpSpecializedAdapterINS1F_15DefaultEpilogueISI_SJ_SJ_NS1E_6thread17LinearCombinationISI_Li1EffLNS1J_9ScaleType4KindE0ELNS_15FloatRoundStyleE2ESI_EENS1_15EpilogueDefaultEEEEEvvEEEEvNT_6ParamsE,"a",@progbits
	.sectionflags	@""
	.align	4
.nv.constant0._ZN7cutlass13device_kernelINS_4gemm6kernel13GemmUniversalIN4cute5tupleIJiiiiEEENS1_10collective13CollectiveMmaINS1_37MainloopSm90TmaGmmaWarpSpecializedFP8ILi4ENS5_IJNS4_1CILi1EEESB_SB_EEENS1_35KernelTmaWarpSpecializedCooperativeEEENS5_IJNSA_ILi128EEENSA_ILi64EEESF_EEENS_12float_e5m2_tENS5_IJlSB_lEEESI_SJ_NS4_8TiledMMAINS4_8MMA_AtomIJNS4_4SM904GMMA30MMA_64x64x32_F32E5M2E5M2_SS_TNILNSN_7ScaleInE1ELSP_1EEEEEENS4_6LayoutINS5_IJNSA_ILi2EEESB_SB_EEENS5_IJSB_NSA_ILi0EEESV_EEEEENS5_IJNS4_10UnderscoreESY_SY_EEEEENS4_13SM90_TMA_LOADENS4_14ComposedLayoutINS4_7SwizzleILi3ELi4ELi3EEENS4_18smem_ptr_flag_bitsILi8EEENSS_INS5_IJNSA_ILi8EEESF_EEENS5_IJSF_SB_EEEEEEEvNS4_8identityES11_S1B_vS1C_EENS_8epilogue10collective6detail29Sm90TmaWarpSpecializedAdapterINS1F_15DefaultEpilogueISI_SJ_SJ_NS1E_6thread17LinearCombinationISI_Li1EffLNS1J_9ScaleType4KindE0ELNS_15FloatRoundStyleE2ESI_EENS1_15EpilogueDefaultEEEEEvvEEEEvNT_6ParamsE:
	.zero		1664


//--------------------- SYMBOLS --------------------------

	.type		.nv.reservedSmem.offset0,@object
	.size		.nv.reservedSmem.offset0,0x4
